//
// Generated by NVIDIA NVVM Compiler
//
// Compiler Build ID: CL-36424714
// Cuda compilation tools, release 13.0, V13.0.88
// Based on NVVM 20.0.0
//

.version 9.0
.target sm_100
.address_size 64

	// .globl	_Z13reduce_kernelPKjPjj
// _ZZ16histogram_kernelPKjPjjE10local_hist has been demoted
.extern .shared .align 16 .b8 sdata[];
.extern .shared .align 16 .b8 temp[];

.visible .entry _Z13reduce_kernelPKjPjj(
	.param .u64 .ptr .align 1 _Z13reduce_kernelPKjPjj_param_0,
	.param .u64 .ptr .align 1 _Z13reduce_kernelPKjPjj_param_1,
	.param .u32 _Z13reduce_kernelPKjPjj_param_2
)
{
	.reg .pred 	%p<7>;
	.reg .b32 	%r<29>;
	.reg .b64 	%rd<11>;

	ld.param.u64 	%rd3, [_Z13reduce_kernelPKjPjj_param_0];
	ld.param.u64 	%rd2, [_Z13reduce_kernelPKjPjj_param_1];
	ld.param.u32 	%r13, [_Z13reduce_kernelPKjPjj_param_2];
	cvta.to.global.u64 	%rd1, %rd3;
	mov.u32 	%r1, %tid.x;
	mov.u32 	%r2, %ctaid.x;
	mov.u32 	%r28, %ntid.x;
	mul.lo.s32 	%r15, %r28, %r2;
	shl.b32 	%r16, %r15, 1;
	add.s32 	%r4, %r16, %r1;
	setp.ge.u32 	%p1, %r4, %r13;
	mov.b32 	%r27, 0;
	@%p1 bra 	$L__BB0_2;
	mul.wide.u32 	%rd4, %r4, 4;
	add.s64 	%rd5, %rd1, %rd4;
	ld.global.u32 	%r27, [%rd5];
$L__BB0_2:
	add.s32 	%r7, %r4, %r28;
	setp.ge.u32 	%p2, %r7, %r13;
	@%p2 bra 	$L__BB0_4;
	mul.wide.u32 	%rd6, %r7, 4;
	add.s64 	%rd7, %rd1, %rd6;
	ld.global.u32 	%r17, [%rd7];
	add.s32 	%r27, %r17, %r27;
$L__BB0_4:
	shl.b32 	%r18, %r1, 2;
	mov.u32 	%r19, sdata;
	add.s32 	%r10, %r19, %r18;
	st.shared.u32 	[%r10], %r27;
	bar.sync 	0;
	setp.lt.u32 	%p3, %r28, 2;
	@%p3 bra 	$L__BB0_8;
$L__BB0_5:
	shr.u32 	%r12, %r28, 1;
	setp.ge.u32 	%p4, %r1, %r12;
	@%p4 bra 	$L__BB0_7;
	shl.b32 	%r20, %r12, 2;
	add.s32 	%r21, %r10, %r20;
	ld.shared.u32 	%r22, [%r21];
	ld.shared.u32 	%r23, [%r10];
	add.s32 	%r24, %r23, %r22;
	st.shared.u32 	[%r10], %r24;
$L__BB0_7:
	bar.sync 	0;
	setp.gt.u32 	%p5, %r28, 3;
	mov.u32 	%r28, %r12;
	@%p5 bra 	$L__BB0_5;
$L__BB0_8:
	setp.ne.s32 	%p6, %r1, 0;
	@%p6 bra 	$L__BB0_10;
	ld.shared.u32 	%r25, [sdata];
	cvta.to.global.u64 	%rd8, %rd2;
	mul.wide.u32 	%rd9, %r2, 4;
	add.s64 	%rd10, %rd8, %rd9;
	st.global.u32 	[%rd10], %r25;
$L__BB0_10:
	ret;

}
	// .globl	_Z16histogram_kernelPKjPjj
.visible .entry _Z16histogram_kernelPKjPjj(
	.param .u64 .ptr .align 1 _Z16histogram_kernelPKjPjj_param_0,
	.param .u64 .ptr .align 1 _Z16histogram_kernelPKjPjj_param_1,
	.param .u32 _Z16histogram_kernelPKjPjj_param_2
)
{
	.reg .pred 	%p<15>;
	.reg .b32 	%r<126>;
	.reg .b64 	%rd<21>;
	// demoted variable
	.shared .align 4 .b8 _ZZ16histogram_kernelPKjPjjE10local_hist[1024];
	ld.param.u64 	%rd7, [_Z16histogram_kernelPKjPjj_param_0];
	ld.param.u64 	%rd8, [_Z16histogram_kernelPKjPjj_param_1];
	ld.param.u32 	%r55, [_Z16histogram_kernelPKjPjj_param_2];
	cvta.to.global.u64 	%rd1, %rd8;
	mov.u32 	%r125, %tid.x;
	setp.gt.u32 	%p1, %r125, 255;
	@%p1 bra 	$L__BB1_7;
	mov.u32 	%r2, %ntid.x;
	add.s32 	%r56, %r125, %r2;
	max.u32 	%r57, %r56, 256;
	setp.lt.u32 	%p2, %r56, 256;
	selp.u32 	%r58, 1, 0, %p2;
	add.s32 	%r59, %r56, %r58;
	sub.s32 	%r60, %r57, %r59;
	div.u32 	%r61, %r60, %r2;
	add.s32 	%r3, %r61, %r58;
	and.b32  	%r62, %r3, 3;
	setp.eq.s32 	%p3, %r62, 3;
	mov.u32 	%r116, %r125;
	@%p3 bra 	$L__BB1_4;
	add.s32 	%r63, %r3, 1;
	and.b32  	%r64, %r63, 3;
	shl.b32 	%r65, %r125, 2;
	mov.u32 	%r66, _ZZ16histogram_kernelPKjPjjE10local_hist;
	add.s32 	%r113, %r66, %r65;
	shl.b32 	%r5, %r2, 2;
	neg.s32 	%r112, %r64;
	mad.lo.s32 	%r116, %r2, %r64, %r125;
$L__BB1_3:
	.pragma "nounroll";
	mov.b32 	%r67, 0;
	st.shared.u32 	[%r113], %r67;
	add.s32 	%r113, %r113, %r5;
	add.s32 	%r112, %r112, 1;
	setp.ne.s32 	%p4, %r112, 0;
	@%p4 bra 	$L__BB1_3;
$L__BB1_4:
	setp.lt.u32 	%p5, %r3, 3;
	@%p5 bra 	$L__BB1_7;
	shl.b32 	%r13, %r2, 2;
	shl.b32 	%r68, %r116, 2;
	mov.u32 	%r69, _ZZ16histogram_kernelPKjPjjE10local_hist;
	add.s32 	%r115, %r69, %r68;
	shl.b32 	%r15, %r2, 4;
	shl.b32 	%r16, %r2, 3;
	mul.lo.s32 	%r17, %r2, 12;
$L__BB1_6:
	mov.b32 	%r70, 0;
	st.shared.u32 	[%r115], %r70;
	add.s32 	%r71, %r115, %r13;
	st.shared.u32 	[%r71], %r70;
	add.s32 	%r72, %r115, %r16;
	st.shared.u32 	[%r72], %r70;
	add.s32 	%r73, %r115, %r17;
	st.shared.u32 	[%r73], %r70;
	add.s32 	%r116, %r116, %r13;
	add.s32 	%r115, %r115, %r15;
	setp.lt.u32 	%p6, %r116, 256;
	@%p6 bra 	$L__BB1_6;
$L__BB1_7:
	bar.sync 	0;
	mov.u32 	%r74, %ctaid.x;
	mov.u32 	%r22, %ntid.x;
	mad.lo.s32 	%r117, %r74, %r22, %r125;
	setp.ge.u32 	%p7, %r117, %r55;
	@%p7 bra 	$L__BB1_10;
	cvta.to.global.u64 	%rd2, %rd7;
	mov.u32 	%r75, %nctaid.x;
	mul.lo.s32 	%r24, %r75, %r22;
	mov.u32 	%r79, _ZZ16histogram_kernelPKjPjjE10local_hist;
$L__BB1_9:
	mul.wide.u32 	%rd9, %r117, 4;
	add.s64 	%rd10, %rd2, %rd9;
	ld.global.u32 	%r76, [%rd10];
	shl.b32 	%r77, %r76, 2;
	and.b32  	%r78, %r77, 1020;
	add.s32 	%r80, %r79, %r78;
	atom.shared.add.u32 	%r81, [%r80], 1;
	add.s32 	%r117, %r117, %r24;
	setp.lt.u32 	%p8, %r117, %r55;
	@%p8 bra 	$L__BB1_9;
$L__BB1_10:
	setp.gt.u32 	%p9, %r125, 255;
	bar.sync 	0;
	@%p9 bra 	$L__BB1_17;
	add.s32 	%r82, %r125, %r22;
	max.u32 	%r83, %r82, 256;
	setp.lt.u32 	%p10, %r82, 256;
	selp.u32 	%r84, 1, 0, %p10;
	add.s32 	%r85, %r82, %r84;
	sub.s32 	%r86, %r83, %r85;
	div.u32 	%r87, %r86, %r22;
	add.s32 	%r27, %r87, %r84;
	and.b32  	%r88, %r27, 3;
	setp.eq.s32 	%p11, %r88, 3;
	@%p11 bra 	$L__BB1_14;
	add.s32 	%r89, %r27, 1;
	and.b32  	%r90, %r89, 3;
	shl.b32 	%r91, %r125, 2;
	mov.u32 	%r92, _ZZ16histogram_kernelPKjPjjE10local_hist;
	add.s32 	%r119, %r92, %r91;
	shl.b32 	%r29, %r22, 2;
	mul.wide.u32 	%rd11, %r125, 4;
	add.s64 	%rd20, %rd1, %rd11;
	mul.wide.u32 	%rd4, %r22, 4;
	neg.s32 	%r118, %r90;
	mad.lo.s32 	%r125, %r22, %r90, %r125;
$L__BB1_13:
	.pragma "nounroll";
	ld.shared.u32 	%r93, [%r119];
	atom.global.add.u32 	%r94, [%rd20], %r93;
	add.s32 	%r119, %r119, %r29;
	add.s64 	%rd20, %rd20, %rd4;
	add.s32 	%r118, %r118, 1;
	setp.ne.s32 	%p12, %r118, 0;
	@%p12 bra 	$L__BB1_13;
$L__BB1_14:
	setp.lt.u32 	%p13, %r27, 3;
	@%p13 bra 	$L__BB1_17;
	shl.b32 	%r95, %r22, 1;
	add.s32 	%r124, %r125, %r95;
	shl.b32 	%r38, %r22, 2;
	mad.lo.s32 	%r123, %r22, 3, %r125;
	add.s32 	%r122, %r22, %r125;
	shl.b32 	%r96, %r125, 2;
	mov.u32 	%r97, _ZZ16histogram_kernelPKjPjjE10local_hist;
	add.s32 	%r121, %r97, %r96;
	shl.b32 	%r42, %r22, 4;
	shl.b32 	%r43, %r22, 3;
	mul.lo.s32 	%r44, %r22, 12;
$L__BB1_16:
	mul.wide.u32 	%rd12, %r125, 4;
	add.s64 	%rd13, %rd1, %rd12;
	ld.shared.u32 	%r98, [%r121];
	atom.global.add.u32 	%r99, [%rd13], %r98;
	add.s32 	%r100, %r125, %r22;
	mul.wide.u32 	%rd14, %r122, 4;
	add.s64 	%rd15, %rd1, %rd14;
	add.s32 	%r101, %r121, %r38;
	ld.shared.u32 	%r102, [%r101];
	atom.global.add.u32 	%r103, [%rd15], %r102;
	add.s32 	%r104, %r100, %r22;
	mul.wide.u32 	%rd16, %r124, 4;
	add.s64 	%rd17, %rd1, %rd16;
	add.s32 	%r105, %r121, %r43;
	ld.shared.u32 	%r106, [%r105];
	atom.global.add.u32 	%r107, [%rd17], %r106;
	add.s32 	%r108, %r104, %r22;
	mul.wide.u32 	%rd18, %r123, 4;
	add.s64 	%rd19, %rd1, %rd18;
	add.s32 	%r109, %r121, %r44;
	ld.shared.u32 	%r110, [%r109];
	atom.global.add.u32 	%r111, [%rd19], %r110;
	add.s32 	%r125, %r108, %r22;
	add.s32 	%r124, %r124, %r38;
	add.s32 	%r123, %r123, %r38;
	add.s32 	%r122, %r122, %r38;
	add.s32 	%r121, %r121, %r42;
	setp.lt.u32 	%p14, %r125, 256;
	@%p14 bra 	$L__BB1_16;
$L__BB1_17:
	ret;

}
	// .globl	_Z16predicate_kernelPKjPjjj
.visible .entry _Z16predicate_kernelPKjPjjj(
	.param .u64 .ptr .align 1 _Z16predicate_kernelPKjPjjj_param_0,
	.param .u64 .ptr .align 1 _Z16predicate_kernelPKjPjjj_param_1,
	.param .u32 _Z16predicate_kernelPKjPjjj_param_2,
	.param .u32 _Z16predicate_kernelPKjPjjj_param_3
)
{
	.reg .pred 	%p<3>;
	.reg .b32 	%r<16>;
	.reg .b64 	%rd<8>;

	ld.param.u64 	%rd3, [_Z16predicate_kernelPKjPjjj_param_0];
	ld.param.u64 	%rd4, [_Z16predicate_kernelPKjPjjj_param_1];
	ld.param.u32 	%r6, [_Z16predicate_kernelPKjPjjj_param_2];
	ld.param.u32 	%r7, [_Z16predicate_kernelPKjPjjj_param_3];
	mov.u32 	%r8, %ctaid.x;
	mov.u32 	%r1, %ntid.x;
	mov.u32 	%r9, %tid.x;
	mad.lo.s32 	%r15, %r8, %r1, %r9;
	setp.ge.u32 	%p1, %r15, %r7;
	@%p1 bra 	$L__BB2_3;
	mov.u32 	%r10, %nctaid.x;
	mul.lo.s32 	%r3, %r1, %r10;
	cvta.to.global.u64 	%rd1, %rd3;
	cvta.to.global.u64 	%rd2, %rd4;
$L__BB2_2:
	mul.wide.u32 	%rd5, %r15, 4;
	add.s64 	%rd6, %rd1, %rd5;
	ld.global.u32 	%r11, [%rd6];
	not.b32 	%r12, %r11;
	shr.u32 	%r13, %r12, %r6;
	and.b32  	%r14, %r13, 1;
	add.s64 	%rd7, %rd2, %rd5;
	st.global.u32 	[%rd7], %r14;
	add.s32 	%r15, %r15, %r3;
	setp.lt.u32 	%p2, %r15, %r7;
	@%p2 bra 	$L__BB2_2;
$L__BB2_3:
	ret;

}
	// .globl	_Z14scatter_kernelPKjS0_S0_Pjjj
.visible .entry _Z14scatter_kernelPKjS0_S0_Pjjj(
	.param .u64 .ptr .align 1 _Z14scatter_kernelPKjS0_S0_Pjjj_param_0,
	.param .u64 .ptr .align 1 _Z14scatter_kernelPKjS0_S0_Pjjj_param_1,
	.param .u64 .ptr .align 1 _Z14scatter_kernelPKjS0_S0_Pjjj_param_2,
	.param .u64 .ptr .align 1 _Z14scatter_kernelPKjS0_S0_Pjjj_param_3,
	.param .u32 _Z14scatter_kernelPKjS0_S0_Pjjj_param_4,
	.param .u32 _Z14scatter_kernelPKjS0_S0_Pjjj_param_5
)
{
	.reg .pred 	%p<4>;
	.reg .b32 	%r<20>;
	.reg .b64 	%rd<19>;

	ld.param.u64 	%rd5, [_Z14scatter_kernelPKjS0_S0_Pjjj_param_0];
	ld.param.u64 	%rd6, [_Z14scatter_kernelPKjS0_S0_Pjjj_param_1];
	ld.param.u64 	%rd8, [_Z14scatter_kernelPKjS0_S0_Pjjj_param_2];
	ld.param.u64 	%rd7, [_Z14scatter_kernelPKjS0_S0_Pjjj_param_3];
	ld.param.u32 	%r9, [_Z14scatter_kernelPKjS0_S0_Pjjj_param_4];
	ld.param.u32 	%r10, [_Z14scatter_kernelPKjS0_S0_Pjjj_param_5];
	cvta.to.global.u64 	%rd1, %rd8;
	mov.u32 	%r11, %ctaid.x;
	mov.u32 	%r1, %ntid.x;
	mov.u32 	%r12, %tid.x;
	mad.lo.s32 	%r18, %r11, %r1, %r12;
	setp.ge.u32 	%p1, %r18, %r10;
	@%p1 bra 	$L__BB3_6;
	mov.u32 	%r13, %nctaid.x;
	mul.lo.s32 	%r3, %r1, %r13;
	cvta.to.global.u64 	%rd2, %rd6;
	cvta.to.global.u64 	%rd3, %rd5;
	cvta.to.global.u64 	%rd4, %rd7;
$L__BB3_2:
	mul.wide.u32 	%rd9, %r18, 4;
	add.s64 	%rd10, %rd2, %rd9;
	ld.global.u32 	%r14, [%rd10];
	setp.eq.s32 	%p2, %r14, 0;
	@%p2 bra 	$L__BB3_4;
	add.s64 	%rd12, %rd1, %rd9;
	ld.global.u32 	%r19, [%rd12];
	bra.uni 	$L__BB3_5;
$L__BB3_4:
	add.s32 	%r15, %r18, %r9;
	add.s64 	%rd14, %rd1, %rd9;
	ld.global.u32 	%r16, [%rd14];
	sub.s32 	%r19, %r15, %r16;
$L__BB3_5:
	add.s64 	%rd16, %rd3, %rd9;
	ld.global.u32 	%r17, [%rd16];
	mul.wide.u32 	%rd17, %r19, 4;
	add.s64 	%rd18, %rd4, %rd17;
	st.global.u32 	[%rd18], %r17;
	add.s32 	%r18, %r18, %r3;
	setp.lt.u32 	%p3, %r18, %r10;
	@%p3 bra 	$L__BB3_2;
$L__BB3_6:
	ret;

}
	// .globl	_Z19blelloch_scan_blockPjS_i
.visible .entry _Z19blelloch_scan_blockPjS_i(
	.param .u64 .ptr .align 1 _Z19blelloch_scan_blockPjS_i_param_0,
	.param .u64 .ptr .align 1 _Z19blelloch_scan_blockPjS_i_param_1,
	.param .u32 _Z19blelloch_scan_blockPjS_i_param_2
)
{
	.reg .pred 	%p<24>;
	.reg .b32 	%r<202>;
	.reg .b64 	%rd<10>;

	ld.param.u64 	%rd3, [_Z19blelloch_scan_blockPjS_i_param_0];
	ld.param.u32 	%r46, [_Z19blelloch_scan_blockPjS_i_param_2];
	cvta.to.global.u64 	%rd4, %rd3;
	mov.u32 	%r1, %tid.x;
	mov.u32 	%r2, %ctaid.x;
	shl.b32 	%r48, %r2, 9;
	add.s32 	%r3, %r48, %r1;
	setp.ge.s32 	%p1, %r3, %r46;
	mul.wide.u32 	%rd5, %r3, 4;
	add.s64 	%rd1, %rd4, %rd5;
	mov.b32 	%r200, 0;
	@%p1 bra 	$L__BB4_2;
	ld.global.u32 	%r200, [%rd1];
$L__BB4_2:
	shr.u32 	%r50, %r1, 5;
	add.s32 	%r51, %r50, %r1;
	shl.b32 	%r52, %r51, 2;
	mov.u32 	%r53, temp;
	add.s32 	%r6, %r53, %r52;
	st.shared.u32 	[%r6], %r200;
	add.s32 	%r7, %r3, 256;
	setp.ge.s32 	%p2, %r7, %r46;
	mov.b32 	%r201, 0;
	@%p2 bra 	$L__BB4_4;
	ld.global.u32 	%r201, [%rd1+1024];
$L__BB4_4:
	add.s32 	%r54, %r1, 256;
	shr.u32 	%r55, %r54, 5;
	add.s32 	%r56, %r55, %r1;
	shl.b32 	%r57, %r56, 2;
	add.s32 	%r10, %r53, %r57;
	st.shared.u32 	[%r10+1024], %r201;
	bar.sync 	0;
	add.s32 	%r11, %r1, 1;
	shl.b32 	%r12, %r11, 1;
	add.s32 	%r13, %r12, -1;
	shr.u32 	%r59, %r13, 5;
	add.s32 	%r60, %r59, %r12;
	add.s32 	%r61, %r12, -2;
	shr.u32 	%r62, %r61, 5;
	add.s32 	%r63, %r62, %r12;
	setp.gt.u32 	%p3, %r1, 255;
	shl.b32 	%r64, %r60, 2;
	add.s32 	%r14, %r53, %r64;
	shl.b32 	%r65, %r63, 2;
	add.s32 	%r15, %r53, %r65;
	@%p3 bra 	$L__BB4_6;
	ld.shared.u32 	%r66, [%r15+-8];
	ld.shared.u32 	%r67, [%r14+-4];
	add.s32 	%r68, %r67, %r66;
	st.shared.u32 	[%r14+-4], %r68;
$L__BB4_6:
	bar.sync 	0;
	shl.b32 	%r16, %r11, 2;
	add.s32 	%r17, %r13, %r12;
	shr.u32 	%r69, %r17, 5;
	add.s32 	%r70, %r69, %r16;
	add.s32 	%r71, %r17, -2;
	shr.u32 	%r72, %r71, 5;
	add.s32 	%r73, %r72, %r16;
	setp.gt.u32 	%p4, %r1, 127;
	shl.b32 	%r74, %r70, 2;
	add.s32 	%r18, %r53, %r74;
	shl.b32 	%r76, %r73, 2;
	add.s32 	%r19, %r53, %r76;
	@%p4 bra 	$L__BB4_8;
	ld.shared.u32 	%r77, [%r19+-12];
	ld.shared.u32 	%r78, [%r18+-4];
	add.s32 	%r79, %r78, %r77;
	st.shared.u32 	[%r18+-4], %r79;
$L__BB4_8:
	bar.sync 	0;
	shl.b32 	%r20, %r11, 3;
	add.s32 	%r21, %r17, %r16;
	shr.u32 	%r80, %r21, 5;
	add.s32 	%r81, %r80, %r20;
	add.s32 	%r82, %r21, -4;
	shr.u32 	%r83, %r82, 5;
	add.s32 	%r84, %r83, %r20;
	setp.gt.u32 	%p5, %r1, 63;
	shl.b32 	%r85, %r81, 2;
	add.s32 	%r22, %r53, %r85;
	shl.b32 	%r87, %r84, 2;
	add.s32 	%r23, %r53, %r87;
	@%p5 bra 	$L__BB4_10;
	ld.shared.u32 	%r88, [%r23+-20];
	ld.shared.u32 	%r89, [%r22+-4];
	add.s32 	%r90, %r89, %r88;
	st.shared.u32 	[%r22+-4], %r90;
$L__BB4_10:
	bar.sync 	0;
	shl.b32 	%r24, %r11, 4;
	add.s32 	%r25, %r21, %r20;
	shr.u32 	%r91, %r25, 5;
	add.s32 	%r92, %r91, %r24;
	add.s32 	%r93, %r25, -8;
	shr.u32 	%r94, %r93, 5;
	add.s32 	%r95, %r94, %r24;
	setp.gt.u32 	%p6, %r1, 31;
	shl.b32 	%r96, %r92, 2;
	add.s32 	%r26, %r53, %r96;
	shl.b32 	%r98, %r95, 2;
	add.s32 	%r27, %r53, %r98;
	@%p6 bra 	$L__BB4_12;
	ld.shared.u32 	%r99, [%r27+-36];
	ld.shared.u32 	%r100, [%r26+-4];
	add.s32 	%r101, %r100, %r99;
	st.shared.u32 	[%r26+-4], %r101;
$L__BB4_12:
	bar.sync 	0;
	shl.b32 	%r28, %r11, 5;
	add.s32 	%r29, %r25, %r24;
	shr.u32 	%r102, %r29, 5;
	add.s32 	%r103, %r102, %r28;
	add.s32 	%r104, %r29, -16;
	shr.u32 	%r105, %r104, 5;
	add.s32 	%r106, %r105, %r28;
	setp.gt.u32 	%p7, %r1, 15;
	shl.b32 	%r107, %r103, 2;
	add.s32 	%r30, %r53, %r107;
	shl.b32 	%r109, %r106, 2;
	add.s32 	%r31, %r53, %r109;
	@%p7 bra 	$L__BB4_14;
	ld.shared.u32 	%r110, [%r31+-68];
	ld.shared.u32 	%r111, [%r30+-4];
	add.s32 	%r112, %r111, %r110;
	st.shared.u32 	[%r30+-4], %r112;
$L__BB4_14:
	bar.sync 	0;
	shl.b32 	%r32, %r11, 6;
	add.s32 	%r33, %r29, %r28;
	shr.u32 	%r113, %r33, 5;
	add.s32 	%r114, %r113, %r32;
	add.s32 	%r115, %r33, -32;
	shr.u32 	%r116, %r115, 5;
	add.s32 	%r117, %r116, %r32;
	setp.gt.u32 	%p8, %r1, 7;
	shl.b32 	%r118, %r114, 2;
	add.s32 	%r34, %r53, %r118;
	shl.b32 	%r120, %r117, 2;
	add.s32 	%r35, %r53, %r120;
	@%p8 bra 	$L__BB4_16;
	ld.shared.u32 	%r121, [%r35+-132];
	ld.shared.u32 	%r122, [%r34+-4];
	add.s32 	%r123, %r122, %r121;
	st.shared.u32 	[%r34+-4], %r123;
$L__BB4_16:
	bar.sync 	0;
	shl.b32 	%r36, %r11, 7;
	add.s32 	%r37, %r33, %r32;
	shr.u32 	%r124, %r37, 5;
	add.s32 	%r125, %r124, %r36;
	add.s32 	%r126, %r37, -64;
	shr.u32 	%r127, %r126, 5;
	add.s32 	%r128, %r127, %r36;
	setp.gt.u32 	%p9, %r1, 3;
	shl.b32 	%r129, %r125, 2;
	add.s32 	%r38, %r53, %r129;
	shl.b32 	%r131, %r128, 2;
	add.s32 	%r39, %r53, %r131;
	@%p9 bra 	$L__BB4_18;
	ld.shared.u32 	%r132, [%r39+-260];
	ld.shared.u32 	%r133, [%r38+-4];
	add.s32 	%r134, %r133, %r132;
	st.shared.u32 	[%r38+-4], %r134;
$L__BB4_18:
	bar.sync 	0;
	shl.b32 	%r40, %r11, 8;
	add.s32 	%r41, %r37, %r36;
	shr.u32 	%r135, %r41, 5;
	add.s32 	%r136, %r135, %r40;
	add.s32 	%r137, %r41, -128;
	shr.u32 	%r138, %r137, 5;
	add.s32 	%r139, %r138, %r40;
	setp.gt.u32 	%p10, %r1, 1;
	shl.b32 	%r140, %r136, 2;
	add.s32 	%r42, %r53, %r140;
	shl.b32 	%r142, %r139, 2;
	add.s32 	%r43, %r53, %r142;
	@%p10 bra 	$L__BB4_20;
	ld.shared.u32 	%r143, [%r43+-516];
	ld.shared.u32 	%r144, [%r42+-4];
	add.s32 	%r145, %r144, %r143;
	st.shared.u32 	[%r42+-4], %r145;
$L__BB4_20:
	bar.sync 	0;
	shl.b32 	%r146, %r11, 9;
	add.s32 	%r147, %r41, %r40;
	shr.u32 	%r148, %r147, 5;
	add.s32 	%r149, %r148, %r146;
	add.s32 	%r150, %r147, -256;
	shr.u32 	%r151, %r150, 5;
	add.s32 	%r152, %r151, %r146;
	setp.ne.s32 	%p11, %r1, 0;
	shl.b32 	%r153, %r149, 2;
	add.s32 	%r44, %r53, %r153;
	shl.b32 	%r155, %r152, 2;
	add.s32 	%r45, %r53, %r155;
	@%p11 bra 	$L__BB4_22;
	ld.shared.u32 	%r156, [%r45+-1028];
	ld.shared.u32 	%r157, [%r44+-4];
	add.s32 	%r158, %r157, %r156;
	st.shared.u32 	[%r44+-4], %r158;
$L__BB4_22:
	bar.sync 	0;
	@%p11 bra 	$L__BB4_24;
	ld.param.u64 	%rd9, [_Z19blelloch_scan_blockPjS_i_param_1];
	ld.shared.u32 	%r159, [temp+2104];
	cvta.to.global.u64 	%rd6, %rd9;
	mul.wide.u32 	%rd7, %r2, 4;
	add.s64 	%rd8, %rd6, %rd7;
	st.global.u32 	[%rd8], %r159;
	mov.b32 	%r160, 0;
	st.shared.u32 	[temp+2104], %r160;
$L__BB4_24:
	setp.ne.s32 	%p13, %r1, 0;
	bar.sync 	0;
	bar.sync 	0;
	@%p13 bra 	$L__BB4_26;
	ld.shared.u32 	%r161, [%r45+-1028];
	ld.shared.u32 	%r162, [%r44+-4];
	st.shared.u32 	[%r45+-1028], %r162;
	add.s32 	%r163, %r162, %r161;
	st.shared.u32 	[%r44+-4], %r163;
$L__BB4_26:
	setp.gt.u32 	%p14, %r1, 1;
	bar.sync 	0;
	@%p14 bra 	$L__BB4_28;
	ld.shared.u32 	%r164, [%r43+-516];
	ld.shared.u32 	%r165, [%r42+-4];
	st.shared.u32 	[%r43+-516], %r165;
	add.s32 	%r166, %r165, %r164;
	st.shared.u32 	[%r42+-4], %r166;
$L__BB4_28:
	setp.gt.u32 	%p15, %r1, 3;
	bar.sync 	0;
	@%p15 bra 	$L__BB4_30;
	ld.shared.u32 	%r167, [%r39+-260];
	ld.shared.u32 	%r168, [%r38+-4];
	st.shared.u32 	[%r39+-260], %r168;
	add.s32 	%r169, %r168, %r167;
	st.shared.u32 	[%r38+-4], %r169;
$L__BB4_30:
	setp.gt.u32 	%p16, %r1, 7;
	bar.sync 	0;
	@%p16 bra 	$L__BB4_32;
	ld.shared.u32 	%r170, [%r35+-132];
	ld.shared.u32 	%r171, [%r34+-4];
	st.shared.u32 	[%r35+-132], %r171;
	add.s32 	%r172, %r171, %r170;
	st.shared.u32 	[%r34+-4], %r172;
$L__BB4_32:
	setp.gt.u32 	%p17, %r1, 15;
	bar.sync 	0;
	@%p17 bra 	$L__BB4_34;
	ld.shared.u32 	%r173, [%r31+-68];
	ld.shared.u32 	%r174, [%r30+-4];
	st.shared.u32 	[%r31+-68], %r174;
	add.s32 	%r175, %r174, %r173;
	st.shared.u32 	[%r30+-4], %r175;
$L__BB4_34:
	setp.gt.u32 	%p18, %r1, 31;
	bar.sync 	0;
	@%p18 bra 	$L__BB4_36;
	ld.shared.u32 	%r176, [%r27+-36];
	ld.shared.u32 	%r177, [%r26+-4];
	st.shared.u32 	[%r27+-36], %r177;
	add.s32 	%r178, %r177, %r176;
	st.shared.u32 	[%r26+-4], %r178;
$L__BB4_36:
	setp.gt.u32 	%p19, %r1, 63;
	bar.sync 	0;
	@%p19 bra 	$L__BB4_38;
	ld.shared.u32 	%r179, [%r23+-20];
	ld.shared.u32 	%r180, [%r22+-4];
	st.shared.u32 	[%r23+-20], %r180;
	add.s32 	%r181, %r180, %r179;
	st.shared.u32 	[%r22+-4], %r181;
$L__BB4_38:
	setp.gt.u32 	%p20, %r1, 127;
	bar.sync 	0;
	@%p20 bra 	$L__BB4_40;
	ld.shared.u32 	%r182, [%r19+-12];
	add.s32 	%r183, %r1, 1;
	shl.b32 	%r184, %r183, 1;
	add.s32 	%r185, %r184, %r184;
	add.s32 	%r186, %r185, -1;
	shr.u32 	%r187, %r186, 5;
	shl.b32 	%r188, %r183, 2;
	add.s32 	%r189, %r187, %r188;
	shl.b32 	%r190, %r189, 2;
	mov.u32 	%r191, temp;
	add.s32 	%r192, %r191, %r190;
	ld.shared.u32 	%r193, [%r192+-4];
	st.shared.u32 	[%r19+-12], %r193;
	add.s32 	%r194, %r193, %r182;
	st.shared.u32 	[%r192+-4], %r194;
$L__BB4_40:
	setp.gt.u32 	%p21, %r1, 255;
	bar.sync 	0;
	@%p21 bra 	$L__BB4_42;
	ld.shared.u32 	%r195, [%r15+-8];
	ld.shared.u32 	%r196, [%r14+-4];
	st.shared.u32 	[%r15+-8], %r196;
	add.s32 	%r197, %r196, %r195;
	st.shared.u32 	[%r14+-4], %r197;
$L__BB4_42:
	setp.ge.s32 	%p22, %r3, %r46;
	bar.sync 	0;
	@%p22 bra 	$L__BB4_44;
	ld.shared.u32 	%r198, [%r6];
	st.global.u32 	[%rd1], %r198;
$L__BB4_44:
	setp.ge.s32 	%p23, %r7, %r46;
	@%p23 bra 	$L__BB4_46;
	ld.shared.u32 	%r199, [%r10+1024];
	st.global.u32 	[%rd1+1024], %r199;
$L__BB4_46:
	ret;

}
	// .globl	_Z17add_block_offsetsPjPKji
.visible .entry _Z17add_block_offsetsPjPKji(
	.param .u64 .ptr .align 1 _Z17add_block_offsetsPjPKji_param_0,
	.param .u64 .ptr .align 1 _Z17add_block_offsetsPjPKji_param_1,
	.param .u32 _Z17add_block_offsetsPjPKji_param_2
)
{
	.reg .pred 	%p<3>;
	.reg .b32 	%r<12>;
	.reg .b64 	%rd<9>;

	ld.param.u64 	%rd2, [_Z17add_block_offsetsPjPKji_param_0];
	ld.param.u64 	%rd3, [_Z17add_block_offsetsPjPKji_param_1];
	ld.param.u32 	%r3, [_Z17add_block_offsetsPjPKji_param_2];
	cvta.to.global.u64 	%rd4, %rd2;
	cvta.to.global.u64 	%rd5, %rd3;
	mov.u32 	%r4, %tid.x;
	mov.u32 	%r5, %ctaid.x;
	shl.b32 	%r6, %r5, 9;
	mul.wide.u32 	%rd6, %r5, 4;
	add.s64 	%rd7, %rd5, %rd6;
	ld.global.u32 	%r1, [%rd7];
	add.s32 	%r2, %r6, %r4;
	setp.ge.s32 	%p1, %r2, %r3;
	mul.wide.u32 	%rd8, %r2, 4;
	add.s64 	%rd1, %rd4, %rd8;
	@%p1 bra 	$L__BB5_2;
	ld.global.u32 	%r7, [%rd1];
	add.s32 	%r8, %r7, %r1;
	st.global.u32 	[%rd1], %r8;
$L__BB5_2:
	add.s32 	%r9, %r2, 256;
	setp.ge.s32 	%p2, %r9, %r3;
	@%p2 bra 	$L__BB5_4;
	ld.global.u32 	%r10, [%rd1+1024];
	add.s32 	%r11, %r10, %r1;
	st.global.u32 	[%rd1+1024], %r11;
$L__BB5_4:
	ret;

}


// ===== COMPILED SASS (sm_100) =====

	.target	sm_100

	.elftype	@"ET_EXEC"


//--------------------- .note.nv.tkinfo           --------------------------
	.section	.note.nv.tkinfo,"",@"SHT_NOTE"
	.sectionflags	@"SHF_NOTE_NV_TKINFO"
	.tkinfo
        /*0018*/ 	.word	0x00000002
        /*0030*/ 	.string	""
        /*0030*/ 	.string	"ptxas"
        /*0030*/ 	.string	"Cuda compilation tools, release 13.0, V13.0.88"
        /*0030*/ 	.string	"Build cuda_13.0.r13.0/compiler.36424714_0"
        /*0030*/ 	.string	"-arch sm_100 -m 64 "



//--------------------- .note.nv.cuinfo           --------------------------
	.section	.note.nv.cuinfo,"",@"SHT_NOTE"
	.sectionflags	@"SHF_NOTE_NV_CUINFO"
        /*0018*/ 	.short	0x0002
        /*001a*/ 	.short	0x0064
        /*001c*/ 	.short	0x0082
	.zero		2


//--------------------- .nv.info                  --------------------------
	.section	.nv.info,"",@"SHT_CUDA_INFO"
	.align	4


	//----- nvinfo : EIATTR_REGCOUNT
	.align		4
        /*0000*/ 	.byte	0x04, 0x2f
        /*0002*/ 	.short	(.L_1 - .L_0)
	.align		4
.L_0:
        /*0004*/ 	.word	index@(_Z13reduce_kernelPKjPjj)
        /*0008*/ 	.word	0x00000010


	//----- nvinfo : EIATTR_FRAME_SIZE
	.align		4
.L_1:
        /*000c*/ 	.byte	0x04, 0x11
        /*000e*/ 	.short	(.L_3 - .L_2)
	.align		4
.L_2:
        /*0010*/ 	.word	index@(_Z13reduce_kernelPKjPjj)
        /*0014*/ 	.word	0x00000000


	//----- nvinfo : EIATTR_REGCOUNT
	.align		4
.L_3:
        /*0018*/ 	.byte	0x04, 0x2f
        /*001a*/ 	.short	(.L_5 - .L_4)
	.align		4
.L_4:
        /*001c*/ 	.word	index@(_Z16histogram_kernelPKjPjj)
        /*0020*/ 	.word	0x0000001a


	//----- nvinfo : EIATTR_FRAME_SIZE
	.align		4
.L_5:
        /*0024*/ 	.byte	0x04, 0x11
        /*0026*/ 	.short	(.L_7 - .L_6)
	.align		4
.L_6:
        /*0028*/ 	.word	index@(_Z16histogram_kernelPKjPjj)
        /*002c*/ 	.word	0x00000000


	//----- nvinfo : EIATTR_REGCOUNT
	.align		4
.L_7:
        /*0030*/ 	.byte	0x04, 0x2f
        /*0032*/ 	.short	(.L_9 - .L_8)
	.align		4
.L_8:
        /*0034*/ 	.word	index@(_Z16predicate_kernelPKjPjjj)
        /*0038*/ 	.word	0x00000010


	//----- nvinfo : EIATTR_FRAME_SIZE
	.align		4
.L_9:
        /*003c*/ 	.byte	0x04, 0x11
        /*003e*/ 	.short	(.L_11 - .L_10)
	.align		4
.L_10:
        /*0040*/ 	.word	index@(_Z16predicate_kernelPKjPjjj)
        /*0044*/ 	.word	0x00000000


	//----- nvinfo : EIATTR_REGCOUNT
	.align		4
.L_11:
        /*0048*/ 	.byte	0x04, 0x2f
        /*004a*/ 	.short	(.L_13 - .L_12)
	.align		4
.L_12:
        /*004c*/ 	.word	index@(_Z14scatter_kernelPKjS0_S0_Pjjj)
        /*0050*/ 	.word	0x00000016


	//----- nvinfo : EIATTR_FRAME_SIZE
	.align		4
.L_13:
        /*0054*/ 	.byte	0x04, 0x11
        /*0056*/ 	.short	(.L_15 - .L_14)
	.align		4
.L_14:
        /*0058*/ 	.word	index@(_Z14scatter_kernelPKjS0_S0_Pjjj)
        /*005c*/ 	.word	0x00000000


	//----- nvinfo : EIATTR_REGCOUNT
	.align		4
.L_15:
        /*0060*/ 	.byte	0x04, 0x2f
        /*0062*/ 	.short	(.L_17 - .L_16)
	.align		4
.L_16:
        /*0064*/ 	.word	index@(_Z19blelloch_scan_blockPjS_i)
        /*0068*/ 	.word	0x00000020


	//----- nvinfo : EIATTR_FRAME_SIZE
	.align		4
.L_17:
        /*006c*/ 	.byte	0x04, 0x11
        /*006e*/ 	.short	(.L_19 - .L_18)
	.align		4
.L_18:
        /*0070*/ 	.word	index@(_Z19blelloch_scan_blockPjS_i)
        /*0074*/ 	.word	0x00000000


	//----- nvinfo : EIATTR_REGCOUNT
	.align		4
.L_19:
        /*0078*/ 	.byte	0x04, 0x2f
        /*007a*/ 	.short	(.L_21 - .L_20)
	.align		4
.L_20:
        /*007c*/ 	.word	index@(_Z17add_block_offsetsPjPKji)
        /*0080*/ 	.word	0x0000000c


	//----- nvinfo : EIATTR_FRAME_SIZE
	.align		4
.L_21:
        /*0084*/ 	.byte	0x04, 0x11
        /*0086*/ 	.short	(.L_23 - .L_22)
	.align		4
.L_22:
        /*0088*/ 	.word	index@(_Z17add_block_offsetsPjPKji)
        /*008c*/ 	.word	0x00000000


	//----- nvinfo : EIATTR_MIN_STACK_SIZE
	.align		4
.L_23:
        /*0090*/ 	.byte	0x04, 0x12
        /*0092*/ 	.short	(.L_25 - .L_24)
	.align		4
.L_24:
        /*0094*/ 	.word	index@(_Z17add_block_offsetsPjPKji)
        /*0098*/ 	.word	0x00000000


	//----- nvinfo : EIATTR_MIN_STACK_SIZE
	.align		4
.L_25:
        /*009c*/ 	.byte	0x04, 0x12
        /*009e*/ 	.short	(.L_27 - .L_26)
	.align		4
.L_26:
        /*00a0*/ 	.word	index@(_Z19blelloch_scan_blockPjS_i)
        /*00a4*/ 	.word	0x00000000


	//----- nvinfo : EIATTR_MIN_STACK_SIZE
	.align		4
.L_27:
        /*00a8*/ 	.byte	0x04, 0x12
        /*00aa*/ 	.short	(.L_29 - .L_28)
	.align		4
.L_28:
        /*00ac*/ 	.word	index@(_Z14scatter_kernelPKjS0_S0_Pjjj)
        /*00b0*/ 	.word	0x00000000


	//----- nvinfo : EIATTR_MIN_STACK_SIZE
	.align		4
.L_29:
        /*00b4*/ 	.byte	0x04, 0x12
        /*00b6*/ 	.short	(.L_31 - .L_30)
	.align		4
.L_30:
        /*00b8*/ 	.word	index@(_Z16predicate_kernelPKjPjjj)
        /*00bc*/ 	.word	0x00000000


	//----- nvinfo : EIATTR_MIN_STACK_SIZE
	.align		4
.L_31:
        /*00c0*/ 	.byte	0x04, 0x12
        /*00c2*/ 	.short	(.L_33 - .L_32)
	.align		4
.L_32:
        /*00c4*/ 	.word	index@(_Z16histogram_kernelPKjPjj)
        /*00c8*/ 	.word	0x00000000


	//----- nvinfo : EIATTR_MIN_STACK_SIZE
	.align		4
.L_33:
        /*00cc*/ 	.byte	0x04, 0x12
        /*00ce*/ 	.short	(.L_35 - .L_34)
	.align		4
.L_34:
        /*00d0*/ 	.word	index@(_Z13reduce_kernelPKjPjj)
        /*00d4*/ 	.word	0x00000000
.L_35:


//--------------------- .nv.compat                --------------------------
	.section	.nv.compat,"",@"SHT_CUDA_COMPAT_INFO"
	.align	4
        /*0000*/ 	.byte	0x02, 0x09, 0x00, 0x00, 0x02, 0x02, 0x01, 0x00, 0x02, 0x05, 0x05, 0x00, 0x03, 0x07, 0x01, 0x01
        /*0010*/ 	.byte	0x02, 0x03, 0x00, 0x00, 0x02, 0x06, 0x01, 0x00, 0x04, 0x0b, 0x08, 0x00, 0x09, 0x00, 0x00, 0x00
        /*0020*/ 	.byte	0x00, 0x00, 0x00, 0x00


//--------------------- .nv.info._Z17add_block_offsetsPjPKji --------------------------
	.section	.nv.info._Z17add_block_offsetsPjPKji,"",@"SHT_CUDA_INFO"
	.sectionflags	@""
	.align	4


	//----- nvinfo : EIATTR_CUDA_API_VERSION
	.align		4
        /*0000*/ 	.byte	0x04, 0x37
        /*0002*/ 	.short	(.L_37 - .L_36)
.L_36:
        /*0004*/ 	.word	0x00000082


	//----- nvinfo : EIATTR_KPARAM_INFO
	.align		4
.L_37:
        /*0008*/ 	.byte	0x04, 0x17
        /*000a*/ 	.short	(.L_39 - .L_38)
.L_38:
        /*000c*/ 	.word	0x00000000
        /*0010*/ 	.short	0x0002
        /*0012*/ 	.short	0x0010
        /*0014*/ 	.byte	0x00, 0xf0, 0x11, 0x00


	//----- nvinfo : EIATTR_KPARAM_INFO
	.align		4
.L_39:
        /*0018*/ 	.byte	0x04, 0x17
        /*001a*/ 	.short	(.L_41 - .L_40)
.L_40:
        /*001c*/ 	.word	0x00000000
        /*0020*/ 	.short	0x0001
        /*0022*/ 	.short	0x0008
        /*0024*/ 	.byte	0x00, 0xf5, 0x21, 0x00


	//----- nvinfo : EIATTR_KPARAM_INFO
	.align		4
.L_41:
        /*0028*/ 	.byte	0x04, 0x17
        /*002a*/ 	.short	(.L_43 - .L_42)
.L_42:
        /*002c*/ 	.word	0x00000000
        /*0030*/ 	.short	0x0000
        /*0032*/ 	.short	0x0000
        /*0034*/ 	.byte	0x00, 0xf5, 0x21, 0x00


	//----- nvinfo : EIATTR_SPARSE_MMA_MASK
	.align		4
.L_43:
        /*0038*/ 	.byte	0x03, 0x50
        /*003a*/ 	.short	0x0000


	//----- nvinfo : EIATTR_MAXREG_COUNT
	.align		4
        /*003c*/ 	.byte	0x03, 0x1b
        /*003e*/ 	.short	0x00ff


	//----- nvinfo : EIATTR_MERCURY_ISA_VERSION
	.align		4
        /*0040*/ 	.byte	0x03, 0x5f
        /*0042*/ 	.short	0x0101


	//----- nvinfo : EIATTR_VRC_CTA_INIT_COUNT
	.align		4
        /*0044*/ 	.byte	0x02, 0x4a
	.zero		1
	.zero		1


	//----- nvinfo : EIATTR_EXIT_INSTR_OFFSETS
	.align		4
        /*0048*/ 	.byte	0x04, 0x1c
        /*004a*/ 	.short	(.L_45 - .L_44)


	//   ....[0]....
.L_44:
        /*004c*/ 	.word	0x00000110


	//   ....[1]....
        /*0050*/ 	.word	0x00000150


	//----- nvinfo : EIATTR_CBANK_PARAM_SIZE
	.align		4
.L_45:
        /*0054*/ 	.byte	0x03, 0x19
        /*0056*/ 	.short	0x0014


	//----- nvinfo : EIATTR_PARAM_CBANK
	.align		4
        /*0058*/ 	.byte	0x04, 0x0a
        /*005a*/ 	.short	(.L_47 - .L_46)
	.align		4
.L_46:
        /*005c*/ 	.word	index@(.nv.constant0._Z17add_block_offsetsPjPKji)
        /*0060*/ 	.short	0x0380
        /*0062*/ 	.short	0x0014


	//----- nvinfo : EIATTR_SW_WAR
	.align		4
.L_47:
        /*0064*/ 	.byte	0x04, 0x36
        /*0066*/ 	.short	(.L_49 - .L_48)
.L_48:
        /*0068*/ 	.word	0x00000008
.L_49:


//--------------------- .nv.info._Z19blelloch_scan_blockPjS_i --------------------------
	.section	.nv.info._Z19blelloch_scan_blockPjS_i,"",@"SHT_CUDA_INFO"
	.sectionflags	@""
	.align	4


	//----- nvinfo : EIATTR_CUDA_API_VERSION
	.align		4
        /*0000*/ 	.byte	0x04, 0x37
        /*0002*/ 	.short	(.L_51 - .L_50)
.L_50:
        /*0004*/ 	.word	0x00000082


	//----- nvinfo : EIATTR_KPARAM_INFO
	.align		4
.L_51:
        /*0008*/ 	.byte	0x04, 0x17
        /*000a*/ 	.short	(.L_53 - .L_52)
.L_52:
        /*000c*/ 	.word	0x00000000
        /*0010*/ 	.short	0x0002
        /*0012*/ 	.short	0x0010
        /*0014*/ 	.byte	0x00, 0xf0, 0x11, 0x00


	//----- nvinfo : EIATTR_KPARAM_INFO
	.align		4
.L_53:
        /*0018*/ 	.byte	0x04, 0x17
        /*001a*/ 	.short	(.L_55 - .L_54)
.L_54:
        /*001c*/ 	.word	0x00000000
        /*0020*/ 	.short	0x0001
        /*0022*/ 	.short	0x0008
        /*0024*/ 	.byte	0x00, 0xf5, 0x21, 0x00


	//----- nvinfo : EIATTR_KPARAM_INFO
	.align		4
.L_55:
        /*0028*/ 	.byte	0x04, 0x17
        /*002a*/ 	.short	(.L_57 - .L_56)
.L_56:
        /*002c*/ 	.word	0x00000000
        /*0030*/ 	.short	0x0000
        /*0032*/ 	.short	0x0000
        /*0034*/ 	.byte	0x00, 0xf5, 0x21, 0x00


	//----- nvinfo : EIATTR_SPARSE_MMA_MASK
	.align		4
.L_57:
        /*0038*/ 	.byte	0x03, 0x50
        /*003a*/ 	.short	0x0000


	//----- nvinfo : EIATTR_MAXREG_COUNT
	.align		4
        /*003c*/ 	.byte	0x03, 0x1b
        /*003e*/ 	.short	0x00ff


	//----- nvinfo : EIATTR_NUM_BARRIERS
	.align		4
        /*0040*/ 	.byte	0x02, 0x4c
        /*0042*/ 	.byte	0x01
	.zero		1


	//----- nvinfo : EIATTR_MERCURY_ISA_VERSION
	.align		4
        /*0044*/ 	.byte	0x03, 0x5f
        /*0046*/ 	.short	0x0101


	//----- nvinfo : EIATTR_VRC_CTA_INIT_COUNT
	.align		4
        /*0048*/ 	.byte	0x02, 0x4a
	.zero		1
	.zero		1


	//----- nvinfo : EIATTR_EXIT_INSTR_OFFSETS
	.align		4
        /*004c*/ 	.byte	0x04, 0x1c
        /*004e*/ 	.short	(.L_59 - .L_58)


	//   ....[0]....
.L_58:
        /*0050*/ 	.word	0x00000d80


	//   ....[1]....
        /*0054*/ 	.word	0x00000db0


	//----- nvinfo : EIATTR_CBANK_PARAM_SIZE
	.align		4
.L_59:
        /*0058*/ 	.byte	0x03, 0x19
        /*005a*/ 	.short	0x0014


	//----- nvinfo : EIATTR_PARAM_CBANK
	.align		4
        /*005c*/ 	.byte	0x04, 0x0a
        /*005e*/ 	.short	(.L_61 - .L_60)
	.align		4
.L_60:
        /*0060*/ 	.word	index@(.nv.constant0._Z19blelloch_scan_blockPjS_i)
        /*0064*/ 	.short	0x0380
        /*0066*/ 	.short	0x0014


	//----- nvinfo : EIATTR_SW_WAR
	.align		4
.L_61:
        /*0068*/ 	.byte	0x04, 0x36
        /*006a*/ 	.short	(.L_63 - .L_62)
.L_62:
        /*006c*/ 	.word	0x00000008
.L_63:


//--------------------- .nv.info._Z14scatter_kernelPKjS0_S0_Pjjj --------------------------
	.section	.nv.info._Z14scatter_kernelPKjS0_S0_Pjjj,"",@"SHT_CUDA_INFO"
	.sectionflags	@""
	.align	4


	//----- nvinfo : EIATTR_CUDA_API_VERSION
	.align		4
        /*0000*/ 	.byte	0x04, 0x37
        /*0002*/ 	.short	(.L_65 - .L_64)
.L_64:
        /*0004*/ 	.word	0x00000082


	//----- nvinfo : EIATTR_KPARAM_INFO
	.align		4
.L_65:
        /*0008*/ 	.byte	0x04, 0x17
        /*000a*/ 	.short	(.L_67 - .L_66)
.L_66:
        /*000c*/ 	.word	0x00000000
        /*0010*/ 	.short	0x0005
        /*0012*/ 	.short	0x0024
        /*0014*/ 	.byte	0x00, 0xf0, 0x11, 0x00


	//----- nvinfo : EIATTR_KPARAM_INFO
	.align		4
.L_67:
        /*0018*/ 	.byte	0x04, 0x17
        /*001a*/ 	.short	(.L_69 - .L_68)
.L_68:
        /*001c*/ 	.word	0x00000000
        /*0020*/ 	.short	0x0004
        /*0022*/ 	.short	0x0020
        /*0024*/ 	.byte	0x00, 0xf0, 0x11, 0x00


	//----- nvinfo : EIATTR_KPARAM_INFO
	.align		4
.L_69:
        /*0028*/ 	.byte	0x04, 0x17
        /*002a*/ 	.short	(.L_71 - .L_70)
.L_70:
        /*002c*/ 	.word	0x00000000
        /*0030*/ 	.short	0x0003
        /*0032*/ 	.short	0x0018
        /*0034*/ 	.byte	0x00, 0xf5, 0x21, 0x00


	//----- nvinfo : EIATTR_KPARAM_INFO
	.align		4
.L_71:
        /*0038*/ 	.byte	0x04, 0x17
        /*003a*/ 	.short	(.L_73 - .L_72)
.L_72:
        /*003c*/ 	.word	0x00000000
        /*0040*/ 	.short	0x0002
        /*0042*/ 	.short	0x0010
        /*0044*/ 	.byte	0x00, 0xf5, 0x21, 0x00


	//----- nvinfo : EIATTR_KPARAM_INFO
	.align		4
.L_73:
        /*0048*/ 	.byte	0x04, 0x17
        /*004a*/ 	.short	(.L_75 - .L_74)
.L_74:
        /*004c*/ 	.word	0x00000000
        /*0050*/ 	.short	0x0001
        /*0052*/ 	.short	0x0008
        /*0054*/ 	.byte	0x00, 0xf5, 0x21, 0x00


	//----- nvinfo : EIATTR_KPARAM_INFO
	.align		4
.L_75:
        /*0058*/ 	.byte	0x04, 0x17
        /*005a*/ 	.short	(.L_77 - .L_76)
.L_76:
        /*005c*/ 	.word	0x00000000
        /*0060*/ 	.short	0x0000
        /*0062*/ 	.short	0x0000
        /*0064*/ 	.byte	0x00, 0xf5, 0x21, 0x00


	//----- nvinfo : EIATTR_SPARSE_MMA_MASK
	.align		4
.L_77:
        /*0068*/ 	.byte	0x03, 0x50
        /*006a*/ 	.short	0x0000


	//----- nvinfo : EIATTR_MAXREG_COUNT
	.align		4
        /*006c*/ 	.byte	0x03, 0x1b
        /*006e*/ 	.short	0x00ff


	//----- nvinfo : EIATTR_MERCURY_ISA_VERSION
	.align		4
        /*0070*/ 	.byte	0x03, 0x5f
        /*0072*/ 	.short	0x0101


	//----- nvinfo : EIATTR_VRC_CTA_INIT_COUNT
	.align		4
        /*0074*/ 	.byte	0x02, 0x4a
	.zero		1
	.zero		1


	//----- nvinfo : EIATTR_EXIT_INSTR_OFFSETS
	.align		4
        /*0078*/ 	.byte	0x04, 0x1c
        /*007a*/ 	.short	(.L_79 - .L_78)


	//   ....[0]....
.L_78:
        /*007c*/ 	.word	0x00000070


	//   ....[1]....
        /*0080*/ 	.word	0x000001e0


	//----- nvinfo : EIATTR_CRS_STACK_SIZE
	.align		4
.L_79:
        /*0084*/ 	.byte	0x04, 0x1e
        /*0086*/ 	.short	(.L_81 - .L_80)
.L_80:
        /*0088*/ 	.word	0x00000000


	//----- nvinfo : EIATTR_CBANK_PARAM_SIZE
	.align		4
.L_81:
        /*008c*/ 	.byte	0x03, 0x19
        /*008e*/ 	.short	0x0028


	//----- nvinfo : EIATTR_PARAM_CBANK
	.align		4
        /*0090*/ 	.byte	0x04, 0x0a
        /*0092*/ 	.short	(.L_83 - .L_82)
	.align		4
.L_82:
        /*0094*/ 	.word	index@(.nv.constant0._Z14scatter_kernelPKjS0_S0_Pjjj)
        /*0098*/ 	.short	0x0380
        /*009a*/ 	.short	0x0028


	//----- nvinfo : EIATTR_SW_WAR
	.align		4
.L_83:
        /*009c*/ 	.byte	0x04, 0x36
        /*009e*/ 	.short	(.L_85 - .L_84)
.L_84:
        /*00a0*/ 	.word	0x00000008
.L_85:


//--------------------- .nv.info._Z16predicate_kernelPKjPjjj --------------------------
	.section	.nv.info._Z16predicate_kernelPKjPjjj,"",@"SHT_CUDA_INFO"
	.sectionflags	@""
	.align	4


	//----- nvinfo : EIATTR_CUDA_API_VERSION
	.align		4
        /*0000*/ 	.byte	0x04, 0x37
        /*0002*/ 	.short	(.L_87 - .L_86)
.L_86:
        /*0004*/ 	.word	0x00000082


	//----- nvinfo : EIATTR_KPARAM_INFO
	.align		4
.L_87:
        /*0008*/ 	.byte	0x04, 0x17
        /*000a*/ 	.short	(.L_89 - .L_88)
.L_88:
        /*000c*/ 	.word	0x00000000
        /*0010*/ 	.short	0x0003
        /*0012*/ 	.short	0x0014
        /*0014*/ 	.byte	0x00, 0xf0, 0x11, 0x00


	//----- nvinfo : EIATTR_KPARAM_INFO
	.align		4
.L_89:
        /*0018*/ 	.byte	0x04, 0x17
        /*001a*/ 	.short	(.L_91 - .L_90)
.L_90:
        /*001c*/ 	.word	0x00000000
        /*0020*/ 	.short	0x0002
        /*0022*/ 	.short	0x0010
        /*0024*/ 	.byte	0x00, 0xf0, 0x11, 0x00


	//----- nvinfo : EIATTR_KPARAM_INFO
	.align		4
.L_91:
        /*0028*/ 	.byte	0x04, 0x17
        /*002a*/ 	.short	(.L_93 - .L_92)
.L_92:
        /*002c*/ 	.word	0x00000000
        /*0030*/ 	.short	0x0001
        /*0032*/ 	.short	0x0008
        /*0034*/ 	.byte	0x00, 0xf5, 0x21, 0x00


	//----- nvinfo : EIATTR_KPARAM_INFO
	.align		4
.L_93:
        /*0038*/ 	.byte	0x04, 0x17
        /*003a*/ 	.short	(.L_95 - .L_94)
.L_94:
        /*003c*/ 	.word	0x00000000
        /*0040*/ 	.short	0x0000
        /*0042*/ 	.short	0x0000
        /*0044*/ 	.byte	0x00, 0xf5, 0x21, 0x00


	//----- nvinfo : EIATTR_SPARSE_MMA_MASK
	.align		4
.L_95:
        /*0048*/ 	.byte	0x03, 0x50
        /*004a*/ 	.short	0x0000


	//----- nvinfo : EIATTR_MAXREG_COUNT
	.align		4
        /*004c*/ 	.byte	0x03, 0x1b
        /*004e*/ 	.short	0x00ff


	//----- nvinfo : EIATTR_MERCURY_ISA_VERSION
	.align		4
        /*0050*/ 	.byte	0x03, 0x5f
        /*0052*/ 	.short	0x0101


	//----- nvinfo : EIATTR_VRC_CTA_INIT_COUNT
	.align		4
        /*0054*/ 	.byte	0x02, 0x4a
	.zero		1
	.zero		1


	//----- nvinfo : EIATTR_EXIT_INSTR_OFFSETS
	.align		4
        /*0058*/ 	.byte	0x04, 0x1c
        /*005a*/ 	.short	(.L_97 - .L_96)


	//   ....[0]....
.L_96:
        /*005c*/ 	.word	0x00000070


	//   ....[1]....
        /*0060*/ 	.word	0x00000180


	//----- nvinfo : EIATTR_CRS_STACK_SIZE
	.align		4
.L_97:
        /*0064*/ 	.byte	0x04, 0x1e
        /*0066*/ 	.short	(.L_99 - .L_98)
.L_98:
        /*0068*/ 	.word	0x00000000


	//----- nvinfo : EIATTR_CBANK_PARAM_SIZE
	.align		4
.L_99:
        /*006c*/ 	.byte	0x03, 0x19
        /*006e*/ 	.short	0x0018


	//----- nvinfo : EIATTR_PARAM_CBANK
	.align		4
        /*0070*/ 	.byte	0x04, 0x0a
        /*0072*/ 	.short	(.L_101 - .L_100)
	.align		4
.L_100:
        /*0074*/ 	.word	index@(.nv.constant0._Z16predicate_kernelPKjPjjj)
        /*0078*/ 	.short	0x0380
        /*007a*/ 	.short	0x0018


	//----- nvinfo : EIATTR_SW_WAR
	.align		4
.L_101:
        /*007c*/ 	.byte	0x04, 0x36
        /*007e*/ 	.short	(.L_103 - .L_102)
.L_102:
        /*0080*/ 	.word	0x00000008
.L_103:


//--------------------- .nv.info._Z16histogram_kernelPKjPjj --------------------------
	.section	.nv.info._Z16histogram_kernelPKjPjj,"",@"SHT_CUDA_INFO"
	.sectionflags	@""
	.align	4


	//----- nvinfo : EIATTR_CUDA_API_VERSION
	.align		4
        /*0000*/ 	.byte	0x04, 0x37
        /*0002*/ 	.short	(.L_105 - .L_104)
.L_104:
        /*0004*/ 	.word	0x00000082


	//----- nvinfo : EIATTR_KPARAM_INFO
	.align		4
.L_105:
        /*0008*/ 	.byte	0x04, 0x17
        /*000a*/ 	.short	(.L_107 - .L_106)
.L_106:
        /*000c*/ 	.word	0x00000000
        /*0010*/ 	.short	0x0002
        /*0012*/ 	.short	0x0010
        /*0014*/ 	.byte	0x00, 0xf0, 0x11, 0x00


	//----- nvinfo : EIATTR_KPARAM_INFO
	.align		4
.L_107:
        /*0018*/ 	.byte	0x04, 0x17
        /*001a*/ 	.short	(.L_109 - .L_108)
.L_108:
        /*001c*/ 	.word	0x00000000
        /*0020*/ 	.short	0x0001
        /*0022*/ 	.short	0x0008
        /*0024*/ 	.byte	0x00, 0xf5, 0x21, 0x00


	//----- nvinfo : EIATTR_KPARAM_INFO
	.align		4
.L_109:
        /*0028*/ 	.byte	0x04, 0x17
        /*002a*/ 	.short	(.L_111 - .L_110)
.L_110:
        /*002c*/ 	.word	0x00000000
        /*0030*/ 	.short	0x0000
        /*0032*/ 	.short	0x0000
        /*0034*/ 	.byte	0x00, 0xf5, 0x21, 0x00


	//----- nvinfo : EIATTR_SPARSE_MMA_MASK
	.align		4
.L_111:
        /*0038*/ 	.byte	0x03, 0x50
        /*003a*/ 	.short	0x0000


	//----- nvinfo : EIATTR_MAXREG_COUNT
	.align		4
        /*003c*/ 	.byte	0x03, 0x1b
        /*003e*/ 	.short	0x00ff


	//----- nvinfo : EIATTR_NUM_BARRIERS
	.align		4
        /*0040*/ 	.byte	0x02, 0x4c
        /*0042*/ 	.byte	0x01
	.zero		1


	//----- nvinfo : EIATTR_MERCURY_ISA_VERSION
	.align		4
        /*0044*/ 	.byte	0x03, 0x5f
        /*0046*/ 	.short	0x0101


	//----- nvinfo : EIATTR_VRC_CTA_INIT_COUNT
	.align		4
        /*0048*/ 	.byte	0x02, 0x4a
	.zero		1
	.zero		1


	//----- nvinfo : EIATTR_EXIT_INSTR_OFFSETS
	.align		4
        /*004c*/ 	.byte	0x04, 0x1c
        /*004e*/ 	.short	(.L_113 - .L_112)


	//   ....[0]....
.L_112:
        /*0050*/ 	.word	0x000005e0


	//   ....[1]....
        /*0054*/ 	.word	0x000008e0


	//   ....[2]....
        /*0058*/ 	.word	0x00000ae0


	//----- nvinfo : EIATTR_CRS_STACK_SIZE
	.align		4
.L_113:
        /*005c*/ 	.byte	0x04, 0x1e
        /*005e*/ 	.short	(.L_115 - .L_114)
.L_114:
        /*0060*/ 	.word	0x00000000


	//----- nvinfo : EIATTR_CBANK_PARAM_SIZE
	.align		4
.L_115:
        /*0064*/ 	.byte	0x03, 0x19
        /*0066*/ 	.short	0x0014


	//----- nvinfo : EIATTR_PARAM_CBANK
	.align		4
        /*0068*/ 	.byte	0x04, 0x0a
        /*006a*/ 	.short	(.L_117 - .L_116)
	.align		4
.L_116:
        /*006c*/ 	.word	index@(.nv.constant0._Z16histogram_kernelPKjPjj)
        /*0070*/ 	.short	0x0380
        /*0072*/ 	.short	0x0014


	//----- nvinfo : EIATTR_SW_WAR
	.align		4
.L_117:
        /*0074*/ 	.byte	0x04, 0x36
        /*0076*/ 	.short	(.L_119 - .L_118)
.L_118:
        /*0078*/ 	.word	0x00000008
.L_119:


//--------------------- .nv.info._Z13reduce_kernelPKjPjj --------------------------
	.section	.nv.info._Z13reduce_kernelPKjPjj,"",@"SHT_CUDA_INFO"
	.sectionflags	@""
	.align	4


	//----- nvinfo : EIATTR_CUDA_API_VERSION
	.align		4
        /*0000*/ 	.byte	0x04, 0x37
        /*0002*/ 	.short	(.L_121 - .L_120)
.L_120:
        /*0004*/ 	.word	0x00000082


	//----- nvinfo : EIATTR_KPARAM_INFO
	.align		4
.L_121:
        /*0008*/ 	.byte	0x04, 0x17
        /*000a*/ 	.short	(.L_123 - .L_122)
.L_122:
        /*000c*/ 	.word	0x00000000
        /*0010*/ 	.short	0x0002
        /*0012*/ 	.short	0x0010
        /*0014*/ 	.byte	0x00, 0xf0, 0x11, 0x00


	//----- nvinfo : EIATTR_KPARAM_INFO
	.align		4
.L_123:
        /*0018*/ 	.byte	0x04, 0x17
        /*001a*/ 	.short	(.L_125 - .L_124)
.L_124:
        /*001c*/ 	.word	0x00000000
        /*0020*/ 	.short	0x0001
        /*0022*/ 	.short	0x0008
        /*0024*/ 	.byte	0x00, 0xf5, 0x21, 0x00


	//----- nvinfo : EIATTR_KPARAM_INFO
	.align		4
.L_125:
        /*0028*/ 	.byte	0x04, 0x17
        /*002a*/ 	.short	(.L_127 - .L_126)
.L_126:
        /*002c*/ 	.word	0x00000000
        /*0030*/ 	.short	0x0000
        /*0032*/ 	.short	0x0000
        /*0034*/ 	.byte	0x00, 0xf5, 0x21, 0x00


	//----- nvinfo : EIATTR_SPARSE_MMA_MASK
	.align		4
.L_127:
        /*0038*/ 	.byte	0x03, 0x50
        /*003a*/ 	.short	0x0000


	//----- nvinfo : EIATTR_MAXREG_COUNT
	.align		4
        /*003c*/ 	.byte	0x03, 0x1b
        /*003e*/ 	.short	0x00ff


	//----- nvinfo : EIATTR_NUM_BARRIERS
	.align		4
        /*0040*/ 	.byte	0x02, 0x4c
        /*0042*/ 	.byte	0x01
	.zero		1


	//----- nvinfo : EIATTR_MERCURY_ISA_VERSION
	.align		4
        /*0044*/ 	.byte	0x03, 0x5f
        /*0046*/ 	.short	0x0101


	//----- nvinfo : EIATTR_VRC_CTA_INIT_COUNT
	.align		4
        /*0048*/ 	.byte	0x02, 0x4a
	.zero		1
	.zero		1


	//----- nvinfo : EIATTR_EXIT_INSTR_OFFSETS
	.align		4
        /*004c*/ 	.byte	0x04, 0x1c
        /*004e*/ 	.short	(.L_129 - .L_128)


	//   ....[0]....
.L_128:
        /*0050*/ 	.word	0x00000280


	//   ....[1]....
        /*0054*/ 	.word	0x00000300


	//----- nvinfo : EIATTR_CBANK_PARAM_SIZE
	.align		4
.L_129:
        /*0058*/ 	.byte	0x03, 0x19
        /*005a*/ 	.short	0x0014


	//----- nvinfo : EIATTR_PARAM_CBANK
	.align		4
        /*005c*/ 	.byte	0x04, 0x0a
        /*005e*/ 	.short	(.L_131 - .L_130)
	.align		4
.L_130:
        /*0060*/ 	.word	index@(.nv.constant0._Z13reduce_kernelPKjPjj)
        /*0064*/ 	.short	0x0380
        /*0066*/ 	.short	0x0014


	//----- nvinfo : EIATTR_SW_WAR
	.align		4
.L_131:
        /*0068*/ 	.byte	0x04, 0x36
        /*006a*/ 	.short	(.L_133 - .L_132)
.L_132:
        /*006c*/ 	.word	0x00000008
.L_133:


//--------------------- .nv.callgraph             --------------------------
	.section	.nv.callgraph,"",@"SHT_CUDA_CALLGRAPH"
	.align	4
	.sectionentsize	8
	.align		4
        /*0000*/ 	.word	0x00000000
	.align		4
        /*0004*/ 	.word	0xffffffff
	.align		4
        /*0008*/ 	.word	0x00000000
	.align		4
        /*000c*/ 	.word	0xfffffffe
	.align		4
        /*0010*/ 	.word	0x00000000
	.align		4
        /*0014*/ 	.word	0xfffffffd
	.align		4
        /*0018*/ 	.word	0x00000000
	.align		4
        /*001c*/ 	.word	0xfffffffc


//--------------------- .text._Z17add_block_offsetsPjPKji --------------------------
	.section	.text._Z17add_block_offsetsPjPKji,"ax",@progbits
	.align	128
        .global         _Z17add_block_offsetsPjPKji
        .type           _Z17add_block_offsetsPjPKji,@function
        .size           _Z17add_block_offsetsPjPKji,(.L_x_23 - _Z17add_block_offsetsPjPKji)
        .other          _Z17add_block_offsetsPjPKji,@"STO_CUDA_ENTRY STV_DEFAULT"
_Z17add_block_offsetsPjPKji:
.text._Z17add_block_offsetsPjPKji:
[----:B------:R-:W-:Y:S01]  /*0000*/  LDC R1, c[0x0][0x37c] ;  /* 0x0000df00ff017b82 */ /* 0x000fe20000000800 */
[----:B------:R-:W0:Y:S01]  /*0010*/  S2R R0, SR_CTAID.X ;  /* 0x0000000000007919 */ /* 0x000e220000002500 */
[----:B------:R-:W1:Y:S06]  /*0020*/  LDCU UR6, c[0x0][0x390] ;  /* 0x00007200ff0677ac */ /* 0x000e6c0008000800 */
[----:B------:R-:W0:Y:S01]  /*0030*/  LDC.64 R2, c[0x0][0x388] ;  /* 0x0000e200ff027b82 */ /* 0x000e220000000a00 */
[----:B------:R-:W2:Y:S01]  /*0040*/  S2R R7, SR_TID.X ;  /* 0x0000000000077919 */ /* 0x000ea20000002100 */
[----:B------:R-:W3:Y:S06]  /*0050*/  LDCU.64 UR4, c[0x0][0x358] ;  /* 0x00006b00ff0477ac */ /* 0x000eec0008000a00 */
[----:B------:R-:W4:Y:S01]  /*0060*/  LDC.64 R4, c[0x0][0x380] ;  /* 0x0000e000ff047b82 */ /* 0x000f220000000a00 */
[----:B0-----:R-:W-:-:S04]  /*0070*/  IMAD.WIDE.U32 R2, R0, 0x4, R2 ;  /* 0x0000000400027825 */ /* 0x001fc800078e0002 */
[----:B--2---:R-:W-:Y:S02]  /*0080*/  IMAD R7, R0, 0x200, R7 ;  /* 0x0000020000077824 */ /* 0x004fe400078e0207 */
[----:B---3--:R-:W2:Y:S02]  /*0090*/  LDG.E R2, desc[UR4][R2.64] ;  /* 0x0000000402027981 */ /* 0x008ea4000c1e1900 */
[C---:B----4-:R-:W-:Y:S01]  /*00a0*/  IMAD.WIDE.U32 R4, R7.reuse, 0x4, R4 ;  /* 0x0000000407047825 */ /* 0x050fe200078e0004 */
[----:B-1----:R-:W-:-:S13]  /*00b0*/  ISETP.GE.AND P0, PT, R7, UR6, PT ;  /* 0x0000000607007c0c */ /* 0x002fda000bf06270 */
[----:B------:R-:W2:Y:S01]  /*00c0*/  @!P0 LDG.E R9, desc[UR4][R4.64] ;  /* 0x0000000404098981 */ /* 0x000ea2000c1e1900 */
[----:B------:R-:W-:-:S05]  /*00d0*/  VIADD R7, R7, 0x100 ;  /* 0x0000010007077836 */ /* 0x000fca0000000000 */
[----:B------:R-:W-:Y:S02]  /*00e0*/  ISETP.GE.AND P1, PT, R7, UR6, PT ;  /* 0x0000000607007c0c */ /* 0x000fe4000bf26270 */
[----:B--2---:R-:W-:-:S05]  /*00f0*/  @!P0 IADD3 R9, PT, PT, R2, R9, RZ ;  /* 0x0000000902098210 */ /* 0x004fca0007ffe0ff */
[----:B------:R0:W-:Y:S06]  /*0100*/  @!P0 STG.E desc[UR4][R4.64], R9 ;  /* 0x0000000904008986 */ /* 0x0001ec000c101904 */
[----:B------:R-:W-:Y:S05]  /*0110*/  @P1 EXIT ;  /* 0x000000000000194d */ /* 0x000fea0003800000 */
[----:B------:R-:W2:Y:S02]  /*0120*/  LDG.E R3, desc[UR4][R4.64+0x400] ;  /* 0x0004000404037981 */ /* 0x000ea4000c1e1900 */
[----:B--2---:R-:W-:-:S05]  /*0130*/  IADD3 R3, PT, PT, R2, R3, RZ ;  /* 0x0000000302037210 */ /* 0x004fca0007ffe0ff */
[----:B------:R-:W-:Y:S01]  /*0140*/  STG.E desc[UR4][R4.64+0x400], R3 ;  /* 0x0004000304007986 */ /* 0x000fe2000c101904 */
[----:B------:R-:W-:Y:S05]  /*0150*/  EXIT ;  /* 0x000000000000794d */ /* 0x000fea0003800000 */
.L_x_0:
[----:B------:R-:W-:-:S00]  /*0160*/  BRA `(.L_x_0) ;  /* 0xfffffffc00fc7947 */ /* 0x000fc0000383ffff */
[----:B------:R-:W-:-:S00]  /*0170*/  NOP ;  /* 0x0000000000007918 */ /* 0x000fc00000000000 */
        /* <DEDUP_REMOVED lines=8> */
.L_x_23:


//--------------------- .text._Z19blelloch_scan_blockPjS_i --------------------------
	.section	.text._Z19blelloch_scan_blockPjS_i,"ax",@progbits
	.align	128
        .global         _Z19blelloch_scan_blockPjS_i
        .type           _Z19blelloch_scan_blockPjS_i,@function
        .size           _Z19blelloch_scan_blockPjS_i,(.L_x_24 - _Z19blelloch_scan_blockPjS_i)
        .other          _Z19blelloch_scan_blockPjS_i,@"STO_CUDA_ENTRY STV_DEFAULT"
_Z19blelloch_scan_blockPjS_i:
.text._Z19blelloch_scan_blockPjS_i:
[----:B------:R-:W-:Y:S01]  /*0000*/  LDC R1, c[0x0][0x37c] ;  /* 0x0000df00ff017b82 */ /* 0x000fe20000000800 */
[----:B------:R-:W0:Y:S01]  /*0010*/  S2R R6, SR_TID.X ;  /* 0x0000000000067919 */ /* 0x000e220000002100 */
[----:B------:R-:W1:Y:S06]  /*0020*/  LDCU UR4, c[0x0][0x390] ;  /* 0x00007200ff0477ac */ /* 0x000e6c0008000800 */
[----:B------:R-:W2:Y:S01]  /*0030*/  LDC.64 R2, c[0x0][0x380] ;  /* 0x0000e000ff027b82 */ /* 0x000ea20000000a00 */
[----:B------:R-:W-:Y:S01]  /*0040*/  IMAD.MOV.U32 R12, RZ, RZ, RZ ;  /* 0x000000ffff0c7224 */ /* 0x000fe200078e00ff */
[----:B------:R-:W0:Y:S01]  /*0050*/  S2R R29, SR_CTAID.X ;  /* 0x00000000001d7919 */ /* 0x000e220000002500 */
[----:B------:R-:W3:Y:S01]  /*0060*/  LDCU.64 UR6, c[0x0][0x358] ;  /* 0x00006b00ff0677ac */ /* 0x000ee20008000a00 */
[----:B0-----:R-:W-:-:S04]  /*0070*/  IMAD R5, R29, 0x200, R6 ;  /* 0x000002001d057824 */ /* 0x001fc800078e0206 */
[C---:B------:R-:W-:Y:S01]  /*0080*/  VIADD R0, R5.reuse, 0x100 ;  /* 0x0000010005007836 */ /* 0x040fe20000000000 */
[C---:B-1----:R-:W-:Y:S01]  /*0090*/  ISETP.GE.AND P0, PT, R5.reuse, UR4, PT ;  /* 0x0000000405007c0c */ /* 0x042fe2000bf06270 */
[----:B--2---:R-:W-:-:S03]  /*00a0*/  IMAD.WIDE.U32 R2, R5, 0x4, R2 ;  /* 0x0000000405027825 */ /* 0x004fc600078e0002 */
[----:B------:R-:W-:Y:S01]  /*00b0*/  ISETP.GE.AND P1, PT, R0, UR4, PT ;  /* 0x0000000400007c0c */ /* 0x000fe2000bf26270 */
[----:B------:R-:W-:-:S08]  /*00c0*/  IMAD.MOV.U32 R5, RZ, RZ, RZ ;  /* 0x000000ffff057224 */ /* 0x000fd000078e00ff */
[----:B---3--:R-:W2:Y:S01]  /*00d0*/  @!P0 LDG.E R12, desc[UR6][R2.64] ;  /* 0x00000006020c8981 */ /* 0x008ea2000c1e1900 */
[----:B------:R-:W0:Y:S01]  /*00e0*/  S2UR UR5, SR_CgaCtaId ;  /* 0x00000000000579c3 */ /* 0x000e220000008800 */
[----:B------:R-:W-:Y:S01]  /*00f0*/  UMOV UR4, 0x400 ;  /* 0x0000040000047882 */ /* 0x000fe20000000000 */
[C---:B------:R-:W-:Y:S01]  /*0100*/  VIADD R9, R6.reuse, 0x100 ;  /* 0x0000010006097836 */ /* 0x040fe20000000000 */
[----:B------:R-:W3:Y:S01]  /*0110*/  @!P1 LDG.E R5, desc[UR6][R2.64+0x400] ;  /* 0x0004000602059981 */ /* 0x000ee2000c1e1900 */
[CC--:B------:R-:W-:Y:S01]  /*0120*/  LEA.HI R7, R6.reuse, R6.reuse, RZ, 0x1b ;  /* 0x0000000606077211 */ /* 0x0c0fe200078fd8ff */
[C---:B------:R-:W-:Y:S01]  /*0130*/  VIADD R4, R6.reuse, 0x1 ;  /* 0x0000000106047836 */ /* 0x040fe20000000000 */
[----:B------:R-:W-:Y:S02]  /*0140*/  ISETP.GT.U32.AND P2, PT, R6, 0xff, PT ;  /* 0x000000ff0600780c */ /* 0x000fe40003f44070 */
[----:B------:R-:W-:Y:S02]  /*0150*/  LEA.HI R0, R9, R6, RZ, 0x1b ;  /* 0x0000000609007211 */ /* 0x000fe400078fd8ff */
[----:B------:R-:W-:Y:S01]  /*0160*/  P2R R26, PR, RZ, 0x2 ;  /* 0x00000002ff1a7803 */ /* 0x000fe20000000000 */
[----:B0-----:R-:W-:-:S06]  /*0170*/  ULEA UR4, UR5, UR4, 0x18 ;  /* 0x0000000405047291 */ /* 0x001fcc000f8ec0ff */
[----:B------:R-:W-:Y:S02]  /*0180*/  LEA R7, R7, UR4, 0x2 ;  /* 0x0000000407077c11 */ /* 0x000fe4000f8e10ff */
[----:B------:R-:W-:Y:S01]  /*0190*/  LEA R0, R0, UR4, 0x2 ;  /* 0x0000000400007c11 */ /* 0x000fe2000f8e10ff */
[----:B------:R-:W-:-:S04]  /*01a0*/  IMAD.SHL.U32 R11, R4, 0x2, RZ ;  /* 0x00000002040b7824 */ /* 0x000fc800078e00ff */
[C---:B------:R-:W-:Y:S02]  /*01b0*/  VIADD R8, R11.reuse, 0xfffffffe ;  /* 0xfffffffe0b087836 */ /* 0x040fe40000000000 */
[----:B------:R-:W-:-:S03]  /*01c0*/  VIADD R14, R11, 0xffffffff ;  /* 0xffffffff0b0e7836 */ /* 0x000fc60000000000 */
[-C--:B------:R-:W-:Y:S02]  /*01d0*/  LEA.HI R8, R8, R11.reuse, RZ, 0x1b ;  /* 0x0000000b08087211 */ /* 0x080fe400078fd8ff */
[----:B------:R-:W-:Y:S02]  /*01e0*/  LEA.HI R9, R14, R11, RZ, 0x1b ;  /* 0x0000000b0e097211 */ /* 0x000fe400078fd8ff */
[----:B------:R-:W-:Y:S02]  /*01f0*/  LEA R8, R8, UR4, 0x2 ;  /* 0x0000000408087c11 */ /* 0x000fe4000f8e10ff */
[----:B------:R-:W-:Y:S01]  /*0200*/  LEA R9, R9, UR4, 0x2 ;  /* 0x0000000409097c11 */ /* 0x000fe2000f8e10ff */
[----:B------:R-:W-:Y:S01]  /*0210*/  IMAD.SHL.U32 R10, R4, 0x4, RZ ;  /* 0x00000004040a7824 */ /* 0x000fe200078e00ff */
[----:B------:R-:W-:Y:S01]  /*0220*/  ISETP.GT.U32.AND P1, PT, R6, 0x7f, PT ;  /* 0x0000007f0600780c */ /* 0x000fe20003f24070 */
[----:B------:R-:W-:Y:S02]  /*0230*/  IMAD.IADD R15, R11, 0x1, R14 ;  /* 0x000000010b0f7824 */ /* 0x000fe400078e020e */
[----:B------:R-:W-:-:S03]  /*0240*/  VIADD R17, R10, 0xfffffffd ;  /* 0xfffffffd0a117836 */ /* 0x000fc60000000000 */
[-C--:B------:R-:W-:Y:S02]  /*0250*/  LEA.HI R14, R15, R10.reuse, RZ, 0x1b ;  /* 0x0000000a0f0e7211 */ /* 0x080fe400078fd8ff */
[----:B------:R-:W-:Y:S02]  /*0260*/  LEA.HI R11, R17, R10, RZ, 0x1b ;  /* 0x0000000a110b7211 */ /* 0x000fe400078fd8ff */
[----:B------:R-:W-:Y:S02]  /*0270*/  LEA R14, R14, UR4, 0x2 ;  /* 0x000000040e0e7c11 */ /* 0x000fe4000f8e10ff */
[----:B------:R-:W-:Y:S01]  /*0280*/  LEA R11, R11, UR4, 0x2 ;  /* 0x000000040b0b7c11 */ /* 0x000fe2000f8e10ff */
[----:B------:R-:W-:Y:S02]  /*0290*/  IMAD.IADD R18, R10, 0x1, R15 ;  /* 0x000000010a127824 */ /* 0x000fe400078e020f */
[----:B------:R-:W-:-:S04]  /*02a0*/  IMAD.SHL.U32 R17, R4, 0x8, RZ ;  /* 0x0000000804117824 */ /* 0x000fc800078e00ff */
[----:B------:R-:W-:-:S05]  /*02b0*/  VIADD R20, R17, 0xfffffffb ;  /* 0xfffffffb11147836 */ /* 0x000fca0000000000 */
[----:B------:R-:W-:Y:S02]  /*02c0*/  LEA.HI R20, R20, R17, RZ, 0x1b ;  /* 0x0000001114147211 */ /* 0x000fe400078fd8ff */
[----:B------:R-:W-:Y:S01]  /*02d0*/  ISETP.GT.U32.AND P3, PT, R6, 0x1f, PT ;  /* 0x0000001f0600780c */ /* 0x000fe20003f64070 */
[----:B--2---:R-:W-:Y:S04]  /*02e0*/  STS [R7], R12 ;  /* 0x0000000c07007388 */ /* 0x004fe80000000800 */
[----:B---3--:R-:W-:Y:S01]  /*02f0*/  STS [R0+0x400], R5 ;  /* 0x0004000500007388 */ /* 0x008fe20000000800 */
[----:B------:R-:W-:Y:S06]  /*0300*/  BAR.SYNC.DEFER_BLOCKING 0x0 ;  /* 0x0000000000007b1d */ /* 0x000fec0000010000 */
[----:B------:R-:W-:Y:S04]  /*0310*/  @!P2 LDS R13, [R8+-0x8] ;  /* 0xfffff800080da984 */ /* 0x000fe80000000800 */
[----:B------:R-:W0:Y:S02]  /*0320*/  @!P2 LDS R16, [R9+-0x4] ;  /* 0xfffffc000910a984 */ /* 0x000e240000000800 */
[----:B0-----:R-:W-:-:S05]  /*0330*/  @!P2 IMAD.IADD R16, R13, 0x1, R16 ;  /* 0x000000010d10a824 */ /* 0x001fca00078e0210 */
[----:B------:R-:W-:Y:S01]  /*0340*/  @!P2 STS [R9+-0x4], R16 ;  /* 0xfffffc100900a388 */ /* 0x000fe20000000800 */
[----:B------:R-:W-:Y:S06]  /*0350*/  BAR.SYNC.DEFER_BLOCKING 0x0 ;  /* 0x0000000000007b1d */ /* 0x000fec0000010000 */
[----:B------:R-:W-:Y:S04]  /*0360*/  @!P1 LDS R5, [R11+-0xc] ;  /* 0xfffff4000b059984 */ /* 0x000fe80000000800 */
[----:B------:R-:W0:Y:S01]  /*0370*/  @!P1 LDS R12, [R14+-0x4] ;  /* 0xfffffc000e0c9984 */ /* 0x000e220000000800 */
[----:B------:R-:W-:-:S02]  /*0380*/  ISETP.GT.U32.AND P2, PT, R6, 0x3f, PT ;  /* 0x0000003f0600780c */ /* 0x000fc40003f44070 */
[----:B------:R-:W-:-:S04]  /*0390*/  LEA.HI R13, R18, R17, RZ, 0x1b ;  /* 0x00000011120d7211 */ /* 0x000fc800078fd8ff */
[----:B------:R-:W-:Y:S01]  /*03a0*/  LEA R13, R13, UR4, 0x2 ;  /* 0x000000040d0d7c11 */ /* 0x000fe2000f8e10ff */
[----:B0-----:R-:W-:-:S05]  /*03b0*/  @!P1 IMAD.IADD R15, R5, 0x1, R12 ;  /* 0x00000001050f9824 */ /* 0x001fca00078e020c */
[----:B------:R0:W-:Y:S01]  /*03c0*/  @!P1 STS [R14+-0x4], R15 ;  /* 0xfffffc0f0e009388 */ /* 0x0001e20000000800 */
[----:B------:R-:W-:Y:S01]  /*03d0*/  BAR.SYNC.DEFER_BLOCKING 0x0 ;  /* 0x0000000000007b1d */ /* 0x000fe20000010000 */
[----:B------:R-:W-:-:S05]  /*03e0*/  LEA R12, R20, UR4, 0x2 ;  /* 0x00000004140c7c11 */ /* 0x000fca000f8e10ff */
[----:B------:R-:W-:Y:S04]  /*03f0*/  @!P2 LDS R16, [R12+-0x14] ;  /* 0xffffec000c10a984 */ /* 0x000fe80000000800 */
[----:B------:R-:W1:Y:S01]  /*0400*/  @!P2 LDS R19, [R13+-0x4] ;  /* 0xfffffc000d13a984 */ /* 0x000e620000000800 */
[----:B------:R-:W-:Y:S02]  /*0410*/  IMAD.SHL.U32 R5, R4, 0x10, RZ ;  /* 0x0000001004057824 */ /* 0x000fe400078e00ff */
[----:B------:R-:W-:Y:S02]  /*0420*/  IMAD.IADD R20, R17, 0x1, R18 ;  /* 0x0000000111147824 */ /* 0x000fe400078e0212 */
[----:B------:R-:W-:-:S03]  /*0430*/  VIADD R22, R5, 0xfffffff7 ;  /* 0xfffffff705167836 */ /* 0x000fc60000000000 */
[-C--:B------:R-:W-:Y:S02]  /*0440*/  LEA.HI R17, R20, R5.reuse, RZ, 0x1b ;  /* 0x0000000514117211 */ /* 0x080fe400078fd8ff */
[----:B------:R-:W-:Y:S02]  /*0450*/  LEA.HI R22, R22, R5, RZ, 0x1b ;  /* 0x0000000516167211 */ /* 0x000fe400078fd8ff */
[----:B0-----:R-:W-:Y:S02]  /*0460*/  LEA R15, R17, UR4, 0x2 ;  /* 0x00000004110f7c11 */ /* 0x001fe4000f8e10ff */
[----:B------:R-:W-:Y:S01]  /*0470*/  LEA R14, R22, UR4, 0x2 ;  /* 0x00000004160e7c11 */ /* 0x000fe2000f8e10ff */
[----:B-1----:R-:W-:-:S05]  /*0480*/  @!P2 IMAD.IADD R16, R16, 0x1, R19 ;  /* 0x000000011010a824 */ /* 0x002fca00078e0213 */
[----:B------:R0:W-:Y:S01]  /*0490*/  @!P2 STS [R13+-0x4], R16 ;  /* 0xfffffc100d00a388 */ /* 0x0001e20000000800 */
[----:B------:R-:W-:Y:S06]  /*04a0*/  BAR.SYNC.DEFER_BLOCKING 0x0 ;  /* 0x0000000000007b1d */ /* 0x000fec0000010000 */
[----:B------:R-:W-:Y:S04]  /*04b0*/  @!P3 LDS R17, [R14+-0x24] ;  /* 0xffffdc000e11b984 */ /* 0x000fe80000000800 */
[----:B------:R-:W1:Y:S01]  /*04c0*/  @!P3 LDS R22, [R15+-0x4] ;  /* 0xfffffc000f16b984 */ /* 0x000e620000000800 */
[----:B------:R-:W-:Y:S01]  /*04d0*/  IMAD.SHL.U32 R18, R4, 0x20, RZ ;  /* 0x0000002004127824 */ /* 0x000fe200078e00ff */
[----:B------:R-:W-:Y:S01]  /*04e0*/  ISETP.GT.U32.AND P2, PT, R6, 0xf, PT ;  /* 0x0000000f0600780c */ /* 0x000fe20003f44070 */
[----:B------:R-:W-:-:S02]  /*04f0*/  IMAD.IADD R19, R5, 0x1, R20 ;  /* 0x0000000105137824 */ /* 0x000fc400078e0214 */
[----:B------:R-:W-:-:S03]  /*0500*/  VIADD R21, R18, 0xffffffef ;  /* 0xffffffef12157836 */ /* 0x000fc60000000000 */
[-C--:B------:R-:W-:Y:S02]  /*0510*/  LEA.HI R5, R19, R18.reuse, RZ, 0x1b ;  /* 0x0000001213057211 */ /* 0x080fe400078fd8ff */
[----:B------:R-:W-:-:S04]  /*0520*/  LEA.HI R21, R21, R18, RZ, 0x1b ;  /* 0x0000001215157211 */ /* 0x000fc800078fd8ff */
[----:B0-----:R-:W-:Y:S01]  /*0530*/  LEA R16, R21, UR4, 0x2 ;  /* 0x0000000415107c11 */ /* 0x001fe2000f8e10ff */
[----:B-1----:R-:W-:-:S05]  /*0540*/  @!P3 IMAD.IADD R22, R17, 0x1, R22 ;  /* 0x000000011116b824 */ /* 0x002fca00078e0216 */
[----:B------:R-:W-:Y:S01]  /*0550*/  @!P3 STS [R15+-0x4], R22 ;  /* 0xfffffc160f00b388 */ /* 0x000fe20000000800 */
[----:B------:R-:W-:Y:S01]  /*0560*/  BAR.SYNC.DEFER_BLOCKING 0x0 ;  /* 0x0000000000007b1d */ /* 0x000fe20000010000 */
[----:B------:R-:W-:-:S05]  /*0570*/  LEA R17, R5, UR4, 0x2 ;  /* 0x0000000405117c11 */ /* 0x000fca000f8e10ff */
[----:B------:R-:W-:Y:S04]  /*0580*/  @!P2 LDS R21, [R16+-0x44] ;  /* 0xffffbc001015a984 */ /* 0x000fe80000000800 */
[----:B------:R-:W0:Y:S01]  /*0590*/  @!P2 LDS R24, [R17+-0x4] ;  /* 0xfffffc001118a984 */ /* 0x000e220000000800 */
        /* <DEDUP_REMOVED lines=8> */
[----:B0-----:R-:W-:-:S05]  /*0620*/  @!P2 IMAD.IADD R24, R21, 0x1, R24 ;  /* 0x000000011518a824 */ /* 0x001fca00078e0218 */
[----:B------:R-:W-:Y:S01]  /*0630*/  @!P2 STS [R17+-0x4], R24 ;  /* 0xfffffc181100a388 */ /* 0x000fe20000000800 */
[----:B------:R-:W-:Y:S06]  /*0640*/  BAR.SYNC.DEFER_BLOCKING 0x0 ;  /* 0x0000000000007b1d */ /* 0x000fec0000010000 */
[----:B------:R-:W-:Y:S04]  /*0650*/  @!P3 LDS R21, [R18+-0x84] ;  /* 0xffff7c001215b984 */ /* 0x000fe80000000800 */
[----:B------:R-:W0:Y:S01]  /*0660*/  @!P3 LDS R28, [R19+-0x4] ;  /* 0xfffffc00131cb984 */ /* 0x000e220000000800 */
[----:B------:R-:W-:Y:S01]  /*0670*/  IMAD.SHL.U32 R22, R4, 0x80, RZ ;  /* 0x0000008004167824 */ /* 0x000fe200078e00ff */
[----:B------:R-:W-:Y:S01]  /*0680*/  ISETP.GT.U32.AND P4, PT, R6, 0x3, PT ;  /* 0x000000030600780c */ /* 0x000fe20003f84070 */
[----:B------:R-:W-:-:S02]  /*0690*/  IMAD.IADD R5, R5, 0x1, R20 ;  /* 0x0000000105057824 */ /* 0x000fc400078e0214 */
[----:B------:R-:W-:-:S05]  /*06a0*/  VIADD R23, R22, 0xffffffbf ;  /* 0xffffffbf16177836 */ /* 0x000fca0000000000 */
[----:B------:R-:W-:-:S04]  /*06b0*/  LEA.HI R20, R23, R22, RZ, 0x1b ;  /* 0x0000001617147211 */ /* 0x000fc800078fd8ff */
[----:B------:R-:W-:Y:S01]  /*06c0*/  LEA R20, R20, UR4, 0x2 ;  /* 0x0000000414147c11 */ /* 0x000fe2000f8e10ff */
[----:B0-----:R-:W-:-:S05]  /*06d0*/  @!P3 IMAD.IADD R28, R21, 0x1, R28 ;  /* 0x00000001151cb824 */ /* 0x001fca00078e021c */
[----:B------:R-:W-:Y:S01]  /*06e0*/  @!P3 STS [R19+-0x4], R28 ;  /* 0xfffffc1c1300b388 */ /* 0x000fe20000000800 */
[----:B------:R-:W-:Y:S01]  /*06f0*/  BAR.SYNC.DEFER_BLOCKING 0x0 ;  /* 0x0000000000007b1d */ /* 0x000fe20000010000 */
[----:B------:R-:W-:-:S04]  /*0700*/  LEA.HI R21, R5, R22, RZ, 0x1b ;  /* 0x0000001605157211 */ /* 0x000fc800078fd8ff */
[----:B------:R-:W-:Y:S01]  /*0710*/  LEA R21, R21, UR4, 0x2 ;  /* 0x0000000415157c11 */ /* 0x000fe2000f8e10ff */
[----:B------:R-:W-:Y:S04]  /*0720*/  @!P4 LDS R23, [R20+-0x104] ;  /* 0xfffefc001417c984 */ /* 0x000fe80000000800 */
[----:B------:R-:W0:Y:S01]  /*0730*/  @!P4 LDS R24, [R21+-0x4] ;  /* 0xfffffc001518c984 */ /* 0x000e220000000800 */
[----:B------:R-:W-:Y:S01]  /*0740*/  IMAD.SHL.U32 R4, R4, 0x100, RZ ;  /* 0x0000010004047824 */ /* 0x000fe200078e00ff */
[----:B------:R-:W-:Y:S01]  /*0750*/  ISETP.GT.U32.AND P5, PT, R6, 0x1, PT ;  /* 0x000000010600780c */ /* 0x000fe20003fa4070 */
[----:B------:R-:W-:Y:S02]  /*0760*/  IMAD.IADD R5, R22, 0x1, R5 ;  /* 0x0000000116057824 */ /* 0x000fe400078e0205 */
        /* <DEDUP_REMOVED lines=10> */
[----:B------:R-:W-:Y:S02]  /*0810*/  IMAD.IADD R4, R4, 0x1, R5 ;  /* 0x0000000104047824 */ /* 0x000fe400078e0205 */
[----:B------:R-:W-:-:S04]  /*0820*/  VIADD R5, R6, 0x1 ;  /* 0x0000000106057836 */ /* 0x000fc80000000000 */
[----:B------:R-:W-:Y:S01]  /*0830*/  IMAD.SHL.U32 R5, R5, 0x200, RZ ;  /* 0x0000020005057824 */ /* 0x000fe200078e00ff */
[----:B------:R-:W-:-:S04]  /*0840*/  ISETP.NE.AND P6, PT, R6, RZ, PT ;  /* 0x000000ff0600720c */ /* 0x000fc80003fc5270 */
[----:B------:R-:W-:Y:S01]  /*0850*/  LEA.HI R4, R4, R5, RZ, 0x1b ;  /* 0x0000000504047211 */ /* 0x000fe200078fd8ff */
[----:B0-----:R-:W-:-:S05]  /*0860*/  @!P5 IMAD.IADD R28, R25, 0x1, R24 ;  /* 0x00000001191cd824 */ /* 0x001fca00078e0218 */
[----:B------:R-:W-:Y:S01]  /*0870*/  @!P5 STS [R23+-0x4], R28 ;  /* 0xfffffc1c1700d388 */ /* 0x000fe20000000800 */
[----:B------:R-:W-:Y:S01]  /*0880*/  VIADD R24, R5, 0xfffffeff ;  /* 0xfffffeff05187836 */ /* 0x000fe20000000000 */
[----:B------:R-:W-:-:S04]  /*0890*/  LEA R25, R4, UR4, 0x2 ;  /* 0x0000000404197c11 */ /* 0x000fc8000f8e10ff */
[----:B------:R-:W-:Y:S01]  /*08a0*/  LEA.HI R24, R24, R5, RZ, 0x1b ;  /* 0x0000000518187211 */ /* 0x000fe200078fd8ff */
[----:B------:R-:W-:Y:S03]  /*08b0*/  BAR.SYNC.DEFER_BLOCKING 0x0 ;  /* 0x0000000000007b1d */ /* 0x000fe60000010000 */
[----:B------:R-:W-:-:S05]  /*08c0*/  LEA R24, R24, UR4, 0x2 ;  /* 0x0000000418187c11 */ /* 0x000fca000f8e10ff */
[----:B------:R-:W-:Y:S04]  /*08d0*/  @!P6 LDS R4, [R24+-0x404] ;  /* 0xfffbfc001804e984 */ /* 0x000fe80000000800 */
[----:B------:R-:W0:Y:S02]  /*08e0*/  @!P6 LDS R5, [R25+-0x4] ;  /* 0xfffffc001905e984 */ /* 0x000e240000000800 */
[----:B0-----:R-:W-:Y:S02]  /*08f0*/  @!P6 IMAD.IADD R28, R4, 0x1, R5 ;  /* 0x00000001041ce824 */ /* 0x001fe400078e0205 */
[----:B------:R-:W0:Y:S03]  /*0900*/  @!P6 LDC.64 R4, c[0x0][0x388] ;  /* 0x0000e200ff04eb82 */ /* 0x000e260000000a00 */
[----:B------:R-:W-:Y:S05]  /*0910*/  @!P6 STS [R25+-0x4], R28 ;  /* 0xfffffc1c1900e388 */ /* 0x000fea0000000800 */
[----:B------:R-:W-:Y:S06]  /*0920*/  BAR.SYNC.DEFER_BLOCKING 0x0 ;  /* 0x0000000000007b1d */ /* 0x000fec0000010000 */
[----:B------:R-:W1:Y:S01]  /*0930*/  @!P6 LDS R27, [UR4+0x838] ;  /* 0x00083804ff1be984 */ /* 0x000e620008000800 */
[----:B0-----:R-:W-:-:S03]  /*0940*/  @!P6 IMAD.WIDE.U32 R4, R29, 0x4, R4 ;  /* 0x000000041d04e825 */ /* 0x001fc600078e0004 */
[----:B------:R-:W-:Y:S04]  /*0950*/  @!P6 STS [UR4+0x838], RZ ;  /* 0x000838ffff00e988 */ /* 0x000fe80008000804 */
[----:B-1----:R-:W-:Y:S01]  /*0960*/  @!P6 STG.E desc[UR6][R4.64], R27 ;  /* 0x0000001b0400e986 */ /* 0x002fe2000c101906 */
[----:B------:R-:W-:Y:S08]  /*0970*/  BAR.SYNC.DEFER_BLOCKING 0x0 ;  /* 0x0000000000007b1d */ /* 0x000ff00000010000 */
[----:B------:R-:W-:Y:S06]  /*0980*/  BAR.SYNC.DEFER_BLOCKING 0x0 ;  /* 0x0000000000007b1d */ /* 0x000fec0000010000 */
[----:B------:R-:W-:Y:S04]  /*0990*/  @!P6 LDS R29, [R24+-0x404] ;  /* 0xfffbfc00181de984 */ /* 0x000fe80000000800 */
[----:B------:R-:W0:Y:S02]  /*09a0*/  @!P6 LDS R4, [R25+-0x4] ;  /* 0xfffffc001904e984 */ /* 0x000e240000000800 */
[----:B0-----:R-:W-:-:S02]  /*09b0*/  @!P6 IMAD.IADD R28, R29, 0x1, R4 ;  /* 0x000000011d1ce824 */ /* 0x001fc400078e0204 */
[----:B------:R-:W-:Y:S04]  /*09c0*/  @!P6 STS [R24+-0x404], R4 ;  /* 0xfffbfc041800e388 */ /* 0x000fe80000000800 */
[----:B------:R-:W-:Y:S01]  /*09d0*/  @!P6 STS [R25+-0x4], R28 ;  /* 0xfffffc1c1900e388 */ /* 0x000fe20000000800 */
[----:B------:R-:W-:Y:S01]  /*09e0*/  BAR.SYNC.DEFER_BLOCKING 0x0 ;  /* 0x0000000000007b1d */ /* 0x000fe20000010000 */
[----:B------:R-:W-:-:S05]  /*09f0*/  ISETP.NE.AND P6, PT, R26, RZ, PT ;  /* 0x000000ff1a00720c */ /* 0x000fca0003fc5270 */
[----:B------:R-:W-:Y:S04]  /*0a00*/  @!P5 LDS R26, [R22+-0x204] ;  /* 0xfffdfc00161ad984 */ /* 0x000fe80000000800 */
[----:B------:R-:W0:Y:S02]  /*0a10*/  @!P5 LDS R5, [R23+-0x4] ;  /* 0xfffffc001705d984 */ /* 0x000e240000000800 */
[----:B0-----:R-:W-:Y:S02]  /*0a20*/  @!P5 IMAD.IADD R26, R26, 0x1, R5 ;  /* 0x000000011a1ad824 */ /* 0x001fe400078e0205 */
[----:B------:R-:W-:Y:S04]  /*0a30*/  @!P5 STS [R22+-0x204], R5 ;  /* 0xfffdfc051600d388 */ /* 0x000fe80000000800 */
[----:B------:R-:W-:Y:S01]  /*0a40*/  @!P5 STS [R23+-0x4], R26 ;  /* 0xfffffc1a1700d388 */ /* 0x000fe20000000800 */
[----:B------:R-:W-:Y:S06]  /*0a50*/  BAR.SYNC.DEFER_BLOCKING 0x0 ;  /* 0x0000000000007b1d */ /* 0x000fec0000010000 */
[----:B------:R-:W-:Y:S04]  /*0a60*/  @!P4 LDS R27, [R20+-0x104] ;  /* 0xfffefc00141bc984 */ /* 0x000fe80000000800 */
[----:B------:R-:W0:Y:S02]  /*0a70*/  @!P4 LDS R29, [R21+-0x4] ;  /* 0xfffffc00151dc984 */ /* 0x000e240000000800 */
[----:B0-----:R-:W-:-:S02]  /*0a80*/  @!P4 IMAD.IADD R4, R27, 0x1, R29 ;  /* 0x000000011b04c824 */ /* 0x001fc400078e021d */
        /* <DEDUP_REMOVED lines=10> */
[----:B------:R-:W0:Y:S01]  /*0b30*/  @!P2 LDS R22, [R17+-0x4] ;  /* 0xfffffc001116a984 */ /* 0x000e220000000800 */
[----:B------:R-:W-:Y:S01]  /*0b40*/  ISETP.GT.U32.AND P4, PT, R6, 0x1f, PT ;  /* 0x0000001f0600780c */ /* 0x000fe20003f84070 */
        /* <DEDUP_REMOVED lines=13> */
[----:B------:R-:W-:-:S05]  /*0c20*/  @!P1 VIADD R21, R10, 0xffffffff ;  /* 0xffffffff0a159836 */ /* 0x000fca0000000000 */
[----:B------:R-:W-:-:S04]  /*0c30*/  @!P1 LEA.HI R21, R21, R10, RZ, 0x1b ;  /* 0x0000000a15159211 */ /* 0x000fc800078fd8ff */
[----:B------:R-:W-:Y:S01]  /*0c40*/  @!P1 LEA R21, R21, UR4, 0x2 ;  /* 0x0000000415159c11 */ /* 0x000fe2000f8e10ff */
[----:B0-----:R-:W-:Y:S01]  /*0c50*/  @!P5 IMAD.IADD R18, R18, 0x1, R19 ;  /* 0x000000011212d824 */ /* 0x001fe200078e0213 */
        /* <DEDUP_REMOVED lines=16> */
[----:B------:R-:W0:Y:S04]  /*0d60*/  @!P0 LDS R7, [R7] ;  /* 0x0000000007078984 */ /* 0x000e280000000800 */
[----:B0-----:R0:W-:Y:S01]  /*0d70*/  @!P0 STG.E desc[UR6][R2.64], R7 ;  /* 0x0000000702008986 */ /* 0x0011e2000c101906 */
[----:B------:R-:W-:Y:S05]  /*0d80*/  @P6 EXIT ;  /* 0x000000000000694d */ /* 0x000fea0003800000 */
[----:B------:R-:W1:Y:S04]  /*0d90*/  LDS R5, [R0+0x400] ;  /* 0x0004000000057984 */ /* 0x000e680000000800 */
[----:B-1----:R-:W-:Y:S01]  /*0da0*/  STG.E desc[UR6][R2.64+0x400], R5 ;  /* 0x0004000502007986 */ /* 0x002fe2000c101906 */
[----:B------:R-:W-:Y:S05]  /*0db0*/  EXIT ;  /* 0x000000000000794d */ /* 0x000fea0003800000 */
.L_x_1:
        /* <DEDUP_REMOVED lines=12> */
.L_x_24:


//--------------------- .text._Z14scatter_kernelPKjS0_S0_Pjjj --------------------------
	.section	.text._Z14scatter_kernelPKjS0_S0_Pjjj,"ax",@progbits
	.align	128
        .global         _Z14scatter_kernelPKjS0_S0_Pjjj
        .type           _Z14scatter_kernelPKjS0_S0_Pjjj,@function
        .size           _Z14scatter_kernelPKjS0_S0_Pjjj,(.L_x_25 - _Z14scatter_kernelPKjS0_S0_Pjjj)
        .other          _Z14scatter_kernelPKjS0_S0_Pjjj,@"STO_CUDA_ENTRY STV_DEFAULT"
_Z14scatter_kernelPKjS0_S0_Pjjj:
.text._Z14scatter_kernelPKjS0_S0_Pjjj:
[----:B------:R-:W-:Y:S01]  /*0000*/  LDC R1, c[0x0][0x37c] ;  /* 0x0000df00ff017b82 */ /* 0x000fe20000000800 */
[----:B------:R-:W0:Y:S07]  /*0010*/  S2R R0, SR_TID.X ;  /* 0x0000000000007919 */ /* 0x000e2e0000002100 */
[----:B------:R-:W0:Y:S01]  /*0020*/  S2UR UR4, SR_CTAID.X ;  /* 0x00000000000479c3 */ /* 0x000e220000002500 */
[----:B------:R-:W1:Y:S07]  /*0030*/  LDCU UR5, c[0x0][0x3a4] ;  /* 0x00007480ff0577ac */ /* 0x000e6e0008000800 */
[----:B------:R-:W0:Y:S02]  /*0040*/  LDC R19, c[0x0][0x360] ;  /* 0x0000d800ff137b82 */ /* 0x000e240000000800 */
[----:B0-----:R-:W-:-:S05]  /*0050*/  IMAD R0, R19, UR4, R0 ;  /* 0x0000000413007c24 */ /* 0x001fca000f8e0200 */
[----:B-1----:R-:W-:-:S13]  /*0060*/  ISETP.GE.U32.AND P0, PT, R0, UR5, PT ;  /* 0x0000000500007c0c */ /* 0x002fda000bf06070 */
[----:B------:R-:W-:Y:S05]  /*0070*/  @P0 EXIT ;  /* 0x000000000000094d */ /* 0x000fea0003800000 */
[----:B------:R-:W0:Y:S01]  /*0080*/  LDC.64 R2, c[0x0][0x388] ;  /* 0x0000e200ff027b82 */ /* 0x000e220000000a00 */
[----:B------:R-:W1:Y:S01]  /*0090*/  LDCU UR4, c[0x0][0x370] ;  /* 0x00006e00ff0477ac */ /* 0x000e620008000800 */
[----:B------:R-:W2:Y:S06]  /*00a0*/  LDCU.64 UR6, c[0x0][0x358] ;  /* 0x00006b00ff0677ac */ /* 0x000eac0008000a00 */
[----:B------:R-:W3:Y:S01]  /*00b0*/  LDC.64 R4, c[0x0][0x380] ;  /* 0x0000e000ff047b82 */ /* 0x000ee20000000a00 */
[----:B------:R-:W4:Y:S07]  /*00c0*/  LDCU UR5, c[0x0][0x3a4] ;  /* 0x00007480ff0577ac */ /* 0x000f2e0008000800 */
[----:B------:R-:W0:Y:S01]  /*00d0*/  LDC.64 R6, c[0x0][0x398] ;  /* 0x0000e600ff067b82 */ /* 0x000e220000000a00 */
[----:B-1----:R-:W-:-:S07]  /*00e0*/  IMAD R19, R19, UR4, RZ ;  /* 0x0000000413137c24 */ /* 0x002fce000f8e02ff */
[----:B--2---:R-:W1:Y:S02]  /*00f0*/  LDC.64 R8, c[0x0][0x390] ;  /* 0x0000e400ff087b82 */ /* 0x004e640000000a00 */
.L_x_2:
[----:B0-----:R-:W-:-:S06]  /*0100*/  IMAD.WIDE.U32 R10, R0, 0x4, R2 ;  /* 0x00000004000a7825 */ /* 0x001fcc00078e0002 */
[----:B--2---:R-:W2:Y:S01]  /*0110*/  LDG.E R10, desc[UR6][R10.64] ;  /* 0x000000060a0a7981 */ /* 0x004ea2000c1e1900 */
[----:B-1----:R-:W-:-:S06]  /*0120*/  IMAD.WIDE.U32 R12, R0, 0x4, R8 ;  /* 0x00000004000c7825 */ /* 0x002fcc00078e0008 */
[----:B------:R-:W5:Y:S01]  /*0130*/  LDG.E R13, desc[UR6][R12.64] ;  /* 0x000000060c0d7981 */ /* 0x000f62000c1e1900 */
[----:B---3--:R-:W-:-:S06]  /*0140*/  IMAD.WIDE.U32 R14, R0, 0x4, R4 ;  /* 0x00000004000e7825 */ /* 0x008fcc00078e0004 */
[----:B------:R-:W3:Y:S01]  /*0150*/  LDG.E R15, desc[UR6][R14.64] ;  /* 0x000000060e0f7981 */ /* 0x000ee2000c1e1900 */
[----:B--2---:R-:W-:-:S13]  /*0160*/  ISETP.NE.AND P0, PT, R10, RZ, PT ;  /* 0x000000ff0a00720c */ /* 0x004fda0003f05270 */
[----:B------:R-:W5:Y:S02]  /*0170*/  @!P0 LDC R16, c[0x0][0x3a0] ;  /* 0x0000e800ff108b82 */ /* 0x000f640000000800 */
[----:B-----5:R-:W-:Y:S02]  /*0180*/  @!P0 IADD3 R13, PT, PT, -R13, R16, R0 ;  /* 0x000000100d0d8210 */ /* 0x020fe40007ffe100 */
[----:B------:R-:W-:-:S03]  /*0190*/  IADD3 R0, PT, PT, R19, R0, RZ ;  /* 0x0000000013007210 */ /* 0x000fc60007ffe0ff */
[----:B------:R-:W-:Y:S01]  /*01a0*/  IMAD.WIDE.U32 R16, R13, 0x4, R6 ;  /* 0x000000040d107825 */ /* 0x000fe200078e0006 */
[----:B----4-:R-:W-:-:S04]  /*01b0*/  ISETP.GE.U32.AND P0, PT, R0, UR5, PT ;  /* 0x0000000500007c0c */ /* 0x010fc8000bf06070 */
[----:B---3--:R2:W-:Y:S09]  /*01c0*/  STG.E desc[UR6][R16.64], R15 ;  /* 0x0000000f10007986 */ /* 0x0085f2000c101906 */
[----:B------:R-:W-:Y:S05]  /*01d0*/  @!P0 BRA `(.L_x_2) ;  /* 0xfffffffc00c88947 */ /* 0x000fea000383ffff */
[----:B------:R-:W-:Y:S05]  /*01e0*/  EXIT ;  /* 0x000000000000794d */ /* 0x000fea0003800000 */
.L_x_3:
        /* <DEDUP_REMOVED lines=9> */
.L_x_25:


//--------------------- .text._Z16predicate_kernelPKjPjjj --------------------------
	.section	.text._Z16predicate_kernelPKjPjjj,"ax",@progbits
	.align	128
        .global         _Z16predicate_kernelPKjPjjj
        .type           _Z16predicate_kernelPKjPjjj,@function
        .size           _Z16predicate_kernelPKjPjjj,(.L_x_26 - _Z16predicate_kernelPKjPjjj)
        .other          _Z16predicate_kernelPKjPjjj,@"STO_CUDA_ENTRY STV_DEFAULT"
_Z16predicate_kernelPKjPjjj:
.text._Z16predicate_kernelPKjPjjj:
        /* <DEDUP_REMOVED lines=12> */
[----:B------:R-:W4:Y:S01]  /*00c0*/  LDCU UR8, c[0x0][0x390] ;  /* 0x00007200ff0877ac */ /* 0x000f220008000800 */
[----:B-1----:R-:W-:-:S07]  /*00d0*/  IMAD R11, R11, UR4, RZ ;  /* 0x000000040b0b7c24 */ /* 0x002fce000f8e02ff */
.L_x_4:
[----:B0-----:R-:W-:-:S06]  /*00e0*/  IMAD.WIDE.U32 R2, R0, 0x4, R6 ;  /* 0x0000000400027825 */ /* 0x001fcc00078e0006 */
[----:B--2---:R-:W2:Y:S02]  /*00f0*/  LDG.E R2, desc[UR6][R2.64] ;  /* 0x0000000602027981 */ /* 0x004ea4000c1e1900 */
[----:B-12---:R-:W-:-:S04]  /*0100*/  LOP3.LUT R4, RZ, R2, RZ, 0x33, !PT ;  /* 0x00000002ff047212 */ /* 0x006fc800078e33ff */
[----:B----4-:R-:W-:Y:S01]  /*0110*/  SHF.R.U32.HI R10, RZ, UR8, R4 ;  /* 0x00000008ff0a7c19 */ /* 0x010fe20008011604 */
[----:B---3--:R-:W-:Y:S01]  /*0120*/  IMAD.WIDE.U32 R4, R0, 0x4, R8 ;  /* 0x0000000400047825 */ /* 0x008fe200078e0008 */
[----:B------:R-:W-:Y:S02]  /*0130*/  IADD3 R0, PT, PT, R11, R0, RZ ;  /* 0x000000000b007210 */ /* 0x000fe40007ffe0ff */
[----:B------:R-:W-:Y:S02]  /*0140*/  LOP3.LUT R13, R10, 0x1, RZ, 0xc0, !PT ;  /* 0x000000010a0d7812 */ /* 0x000fe400078ec0ff */
[----:B------:R-:W-:-:S03]  /*0150*/  ISETP.GE.U32.AND P0, PT, R0, UR5, PT ;  /* 0x0000000500007c0c */ /* 0x000fc6000bf06070 */
[----:B------:R1:W-:Y:S10]  /*0160*/  STG.E desc[UR6][R4.64], R13 ;  /* 0x0000000d04007986 */ /* 0x0003f4000c101906 */
[----:B------:R-:W-:Y:S05]  /*0170*/  @!P0 BRA `(.L_x_4) ;  /* 0xfffffffc00d88947 */ /* 0x000fea000383ffff */
[----:B------:R-:W-:Y:S05]  /*0180*/  EXIT ;  /* 0x000000000000794d */ /* 0x000fea0003800000 */
.L_x_5:
        /* <DEDUP_REMOVED lines=15> */
.L_x_26:


//--------------------- .text._Z16histogram_kernelPKjPjj --------------------------
	.section	.text._Z16histogram_kernelPKjPjj,"ax",@progbits
	.align	128
        .global         _Z16histogram_kernelPKjPjj
        .type           _Z16histogram_kernelPKjPjj,@function
        .size           _Z16histogram_kernelPKjPjj,(.L_x_27 - _Z16histogram_kernelPKjPjj)
        .other          _Z16histogram_kernelPKjPjj,@"STO_CUDA_ENTRY STV_DEFAULT"
_Z16histogram_kernelPKjPjj:
.text._Z16histogram_kernelPKjPjj:
[----:B------:R-:W-:Y:S01]  /*0000*/  LDC R1, c[0x0][0x37c] ;  /* 0x0000df00ff017b82 */ /* 0x000fe20000000800 */
[----:B------:R-:W0:Y:S01]  /*0010*/  S2R R0, SR_TID.X ;  /* 0x0000000000007919 */ /* 0x000e220000002100 */
[----:B------:R-:W-:Y:S01]  /*0020*/  BSSY.RECONVERGENT B0, `(.L_x_6) ;  /* 0x0000040000007945 */ /* 0x000fe20003800200 */
[----:B0-----:R-:W-:-:S13]  /*0030*/  ISETP.GT.U32.AND P0, PT, R0, 0xff, PT ;  /* 0x000000ff0000780c */ /* 0x001fda0003f04070 */
[----:B------:R-:W-:Y:S05]  /*0040*/  @P0 BRA `(.L_x_7) ;  /* 0x0000000000f40947 */ /* 0x000fea0003800000 */
[----:B------:R-:W0:Y:S01]  /*0050*/  LDC R10, c[0x0][0x360] ;  /* 0x0000d800ff0a7b82 */ /* 0x000e220000000800 */
[----:B------:R-:W-:Y:S01]  /*0060*/  BSSY.RECONVERGENT B1, `(.L_x_8) ;  /* 0x000002b000017945 */ /* 0x000fe20003800200 */
[----:B0-----:R-:W0:Y:S01]  /*0070*/  I2F.U32.RP R7, R10 ;  /* 0x0000000a00077306 */ /* 0x001e220000209000 */
[----:B------:R-:W-:Y:S01]  /*0080*/  IMAD.IADD R4, R0, 0x1, R10 ;  /* 0x0000000100047824 */ /* 0x000fe200078e020a */
[----:B------:R-:W-:-:S04]  /*0090*/  ISETP.NE.U32.AND P2, PT, R10, RZ, PT ;  /* 0x000000ff0a00720c */ /* 0x000fc80003f45070 */
[C---:B------:R-:W-:Y:S02]  /*00a0*/  ISETP.GE.U32.AND P0, PT, R4.reuse, 0x100, PT ;  /* 0x000001000400780c */ /* 0x040fe40003f06070 */
[----:B------:R-:W-:Y:S02]  /*00b0*/  VIMNMX.U32 R5, PT, PT, R4, 0x100, !PT ;  /* 0x0000010004057848 */ /* 0x000fe40007fe0000 */
[----:B------:R-:W-:-:S04]  /*00c0*/  SEL R6, RZ, 0x1, P0 ;  /* 0x00000001ff067807 */ /* 0x000fc80000000000 */
[----:B------:R-:W-:Y:S01]  /*00d0*/  IADD3 R5, PT, PT, R5, -R4, -R6 ;  /* 0x8000000405057210 */ /* 0x000fe20007ffe806 */
[----:B0-----:R-:W0:Y:S02]  /*00e0*/  MUFU.RCP R7, R7 ;  /* 0x0000000700077308 */ /* 0x001e240000001000 */
[----:B0-----:R-:W-:-:S06]  /*00f0*/  VIADD R2, R7, 0xffffffe ;  /* 0x0ffffffe07027836 */ /* 0x001fcc0000000000 */
[----:B------:R0:W1:Y:S02]  /*0100*/  F2I.FTZ.U32.TRUNC.NTZ R3, R2 ;  /* 0x0000000200037305 */ /* 0x000064000021f000 */
[----:B0-----:R-:W-:Y:S02]  /*0110*/  HFMA2 R2, -RZ, RZ, 0, 0 ;  /* 0x00000000ff027431 */ /* 0x001fe400000001ff */
[----:B-1----:R-:W-:-:S04]  /*0120*/  IMAD.MOV R9, RZ, RZ, -R3 ;  /* 0x000000ffff097224 */ /* 0x002fc800078e0a03 */
[----:B------:R-:W-:-:S04]  /*0130*/  IMAD R9, R9, R10, RZ ;  /* 0x0000000a09097224 */ /* 0x000fc800078e02ff */
[----:B------:R-:W-:-:S06]  /*0140*/  IMAD.HI.U32 R8, R3, R9, R2 ;  /* 0x0000000903087227 */ /* 0x000fcc00078e0002 */
[----:B------:R-:W-:-:S04]  /*0150*/  IMAD.HI.U32 R3, R8, R5, RZ ;  /* 0x0000000508037227 */ /* 0x000fc800078e00ff */
[----:B------:R-:W-:-:S04]  /*0160*/  IMAD.MOV R2, RZ, RZ, -R3 ;  /* 0x000000ffff027224 */ /* 0x000fc800078e0a03 */
[----:B------:R-:W-:-:S05]  /*0170*/  IMAD R5, R10, R2, R5 ;  /* 0x000000020a057224 */ /* 0x000fca00078e0205 */
[----:B------:R-:W-:-:S13]  /*0180*/  ISETP.GE.U32.AND P0, PT, R5, R10, PT ;  /* 0x0000000a0500720c */ /* 0x000fda0003f06070 */
[----:B------:R-:W-:Y:S02]  /*0190*/  @P0 IMAD.IADD R5, R5, 0x1, -R10 ;  /* 0x0000000105050824 */ /* 0x000fe400078e0a0a */
[----:B------:R-:W-:-:S03]  /*01a0*/  @P0 VIADD R3, R3, 0x1 ;  /* 0x0000000103030836 */ /* 0x000fc60000000000 */
[----:B------:R-:W-:-:S13]  /*01b0*/  ISETP.GE.U32.AND P1, PT, R5, R10, PT ;  /* 0x0000000a0500720c */ /* 0x000fda0003f26070 */
[----:B------:R-:W-:Y:S02]  /*01c0*/  @P1 IADD3 R3, PT, PT, R3, 0x1, RZ ;  /* 0x0000000103031810 */ /* 0x000fe40007ffe0ff */
[----:B------:R-:W-:-:S05]  /*01d0*/  @!P2 LOP3.LUT R3, RZ, R10, RZ, 0x33, !PT ;  /* 0x0000000aff03a212 */ /* 0x000fca00078e33ff */
[----:B------:R-:W-:-:S05]  /*01e0*/  IMAD.IADD R3, R6, 0x1, R3 ;  /* 0x0000000106037824 */ /* 0x000fca00078e0203 */
[C---:B------:R-:W-:Y:S02]  /*01f0*/  LOP3.LUT R2, R3.reuse, 0x3, RZ, 0xc0, !PT ;  /* 0x0000000303027812 */ /* 0x040fe400078ec0ff */
[----:B------:R-:W-:Y:S02]  /*0200*/  ISETP.GE.U32.AND P1, PT, R3, 0x3, PT ;  /* 0x000000030300780c */ /* 0x000fe40003f26070 */
[----:B------:R-:W-:Y:S01]  /*0210*/  ISETP.NE.AND P0, PT, R2, 0x3, PT ;  /* 0x000000030200780c */ /* 0x000fe20003f05270 */
[----:B------:R-:W-:-:S12]  /*0220*/  IMAD.MOV.U32 R2, RZ, RZ, R0 ;  /* 0x000000ffff027224 */ /* 0x000fd800078e0000 */
[----:B------:R-:W-:Y:S05]  /*0230*/  @!P0 BRA `(.L_x_9) ;  /* 0x0000000000348947 */ /* 0x000fea0003800000 */
[----:B------:R-:W0:Y:S01]  /*0240*/  S2UR UR5, SR_CgaCtaId ;  /* 0x00000000000579c3 */ /* 0x000e220000008800 */
[----:B------:R-:W-:Y:S01]  /*0250*/  IADD3 R2, PT, PT, R3, 0x1, RZ ;  /* 0x0000000103027810 */ /* 0x000fe20007ffe0ff */
[----:B------:R-:W-:-:S03]  /*0260*/  UMOV UR4, 0x400 ;  /* 0x0000040000047882 */ /* 0x000fc60000000000 */
[----:B------:R-:W-:-:S05]  /*0270*/  LOP3.LUT R3, R2, 0x3, RZ, 0xc0, !PT ;  /* 0x0000000302037812 */ /* 0x000fca00078ec0ff */
[----:B------:R-:W-:Y:S02]  /*0280*/  IMAD R2, R3, R10, R0 ;  /* 0x0000000a03027224 */ /* 0x000fe400078e0200 */
[----:B------:R-:W-:Y:S01]  /*0290*/  IMAD.MOV R4, RZ, RZ, -R3 ;  /* 0x000000ffff047224 */ /* 0x000fe200078e0a03 */
[----:B0-----:R-:W-:-:S06]  /*02a0*/  ULEA UR4, UR5, UR4, 0x18 ;  /* 0x0000000405047291 */ /* 0x001fcc000f8ec0ff */
[----:B------:R-:W-:-:S07]  /*02b0*/  LEA R3, R0, UR4, 0x2 ;  /* 0x0000000400037c11 */ /* 0x000fce000f8e10ff */
.L_x_10:
[----:B------:R-:W-:Y:S01]  /*02c0*/  VIADD R4, R4, 0x1 ;  /* 0x0000000104047836 */ /* 0x000fe20000000000 */
[----:B------:R0:W-:Y:S04]  /*02d0*/  STS [R3], RZ ;  /* 0x000000ff03007388 */ /* 0x0001e80000000800 */
[----:B------:R-:W-:Y:S02]  /*02e0*/  ISETP.NE.AND P0, PT, R4, RZ, PT ;  /* 0x000000ff0400720c */ /* 0x000fe40003f05270 */
[----:B0-----:R-:W-:-:S11]  /*02f0*/  LEA R3, R10, R3, 0x2 ;  /* 0x000000030a037211 */ /* 0x001fd600078e10ff */
[----:B------:R-:W-:Y:S05]  /*0300*/  @P0 BRA `(.L_x_10) ;  /* 0xfffffffc00ec0947 */ /* 0x000fea000383ffff */
.L_x_9:
[----:B------:R-:W-:Y:S05]  /*0310*/  BSYNC.RECONVERGENT B1 ;  /* 0x0000000000017941 */ /* 0x000fea0003800200 */
.L_x_8:
[----:B------:R-:W-:Y:S05]  /*0320*/  @!P1 BRA `(.L_x_7) ;  /* 0x00000000003c9947 */ /* 0x000fea0003800000 */
[----:B------:R-:W0:Y:S01]  /*0330*/  S2UR UR5, SR_CgaCtaId ;  /* 0x00000000000579c3 */ /* 0x000e220000008800 */
[----:B------:R-:W-:Y:S02]  /*0340*/  UMOV UR4, 0x400 ;  /* 0x0000040000047882 */ /* 0x000fe40000000000 */
[----:B0-----:R-:W-:-:S06]  /*0350*/  ULEA UR4, UR5, UR4, 0x18 ;  /* 0x0000000405047291 */ /* 0x001fcc000f8ec0ff */
[----:B------:R-:W-:-:S07]  /*0360*/  LEA R3, R2, UR4, 0x2 ;  /* 0x0000000402037c11 */ /* 0x000fce000f8e10ff */
.L_x_11:
[C-C-:B-1----:R-:W-:Y:S01]  /*0370*/  IMAD R4, R10.reuse, 0x4, R3.reuse ;  /* 0x000000040a047824 */ /* 0x142fe200078e0203 */
[----:B------:R0:W-:Y:S01]  /*0380*/  STS [R3], RZ ;  /* 0x000000ff03007388 */ /* 0x0001e20000000800 */
[C-C-:B------:R-:W-:Y:S01]  /*0390*/  IMAD R5, R10.reuse, 0x8, R3.reuse ;  /* 0x000000080a057824 */ /* 0x140fe200078e0203 */
[C---:B------:R-:W-:Y:S01]  /*03a0*/  LEA R2, R10.reuse, R2, 0x2 ;  /* 0x000000020a027211 */ /* 0x040fe200078e10ff */
[--C-:B------:R-:W-:Y:S01]  /*03b0*/  IMAD R6, R10, 0xc, R3.reuse ;  /* 0x0000000c0a067824 */ /* 0x100fe200078e0203 */
[----:B------:R1:W-:Y:S02]  /*03c0*/  STS [R4], RZ ;  /* 0x000000ff04007388 */ /* 0x0003e40000000800 */
[----:B------:R-:W-:Y:S02]  /*03d0*/  ISETP.GE.U32.AND P0, PT, R2, 0x100, PT ;  /* 0x000001000200780c */ /* 0x000fe40003f06070 */
[----:B------:R1:W-:Y:S01]  /*03e0*/  STS [R5], RZ ;  /* 0x000000ff05007388 */ /* 0x0003e20000000800 */
[----:B0-----:R-:W-:-:S03]  /*03f0*/  IMAD R3, R10, 0x10, R3 ;  /* 0x000000100a037824 */ /* 0x001fc600078e0203 */
[----:B------:R1:W-:Y:S07]  /*0400*/  STS [R6], RZ ;  /* 0x000000ff06007388 */ /* 0x0003ee0000000800 */
[----:B------:R-:W-:Y:S05]  /*0410*/  @!P0 BRA `(.L_x_11) ;  /* 0xfffffffc00d48947 */ /* 0x000fea000383ffff */
.L_x_7:
[----:B------:R-:W-:Y:S05]  /*0420*/  BSYNC.RECONVERGENT B0 ;  /* 0x0000000000007941 */ /* 0x000fea0003800200 */
.L_x_6:
[----:B------:R-:W0:Y:S01]  /*0430*/  S2UR UR4, SR_CTAID.X ;  /* 0x00000000000479c3 */ /* 0x000e220000002500 */
[----:B------:R-:W2:Y:S01]  /*0440*/  LDCU UR5, c[0x0][0x390] ;  /* 0x00007200ff0577ac */ /* 0x000ea20008000800 */
[----:B------:R-:W-:Y:S06]  /*0450*/  BSSY.RECONVERGENT B0, `(.L_x_12) ;  /* 0x0000017000007945 */ /* 0x000fec0003800200 */
[----:B------:R-:W-:Y:S01]  /*0460*/  BAR.SYNC.DEFER_BLOCKING 0x0 ;  /* 0x0000000000007b1d */ /* 0x000fe20000010000 */
[----:B------:R-:W-:-:S07]  /*0470*/  ISETP.GT.U32.AND P1, PT, R0, 0xff, PT ;  /* 0x000000ff0000780c */ /* 0x000fce0003f24070 */
[----:B------:R-:W0:Y:S01]  /*0480*/  LDC R3, c[0x0][0x360] ;  /* 0x0000d800ff037b82 */ /* 0x000e220000000800 */
[----:B------:R-:W3:Y:S01]  /*0490*/  LDCU.64 UR6, c[0x0][0x358] ;  /* 0x00006b00ff0677ac */ /* 0x000ee20008000a00 */
[----:B0-----:R-:W-:-:S05]  /*04a0*/  IMAD R2, R3, UR4, R0 ;  /* 0x0000000403027c24 */ /* 0x001fca000f8e0200 */
[----:B--2---:R-:W-:-:S13]  /*04b0*/  ISETP.GE.U32.AND P0, PT, R2, UR5, PT ;  /* 0x0000000502007c0c */ /* 0x004fda000bf06070 */
[----:B---3--:R-:W-:Y:S05]  /*04c0*/  @P0 BRA `(.L_x_13) ;  /* 0x00000000003c0947 */ /* 0x008fea0003800000 */
[----:B-1----:R-:W0:Y:S01]  /*04d0*/  S2R R5, SR_CgaCtaId ;  /* 0x0000000000057919 */ /* 0x002e220000008800 */
[----:B------:R-:W1:Y:S01]  /*04e0*/  LDC.64 R6, c[0x0][0x380] ;  /* 0x0000e000ff067b82 */ /* 0x000e620000000a00 */
[----:B------:R-:W2:Y:S01]  /*04f0*/  LDCU UR4, c[0x0][0x370] ;  /* 0x00006e00ff0477ac */ /* 0x000ea20008000800 */
[----:B------:R-:W-:Y:S01]  /*0500*/  MOV R4, 0x400 ;  /* 0x0000040000047802 */ /* 0x000fe20000000f00 */
[----:B--2---:R-:W-:-:S03]  /*0510*/  IMAD R9, R3, UR4, RZ ;  /* 0x0000000403097c24 */ /* 0x004fc6000f8e02ff */
[----:B0-----:R-:W-:-:S07]  /*0520*/  LEA R11, R5, R4, 0x18 ;  /* 0x00000004050b7211 */ /* 0x001fce00078ec0ff */
.L_x_14:
[----:B-1----:R-:W-:-:S06]  /*0530*/  IMAD.WIDE.U32 R4, R2, 0x4, R6 ;  /* 0x0000000402047825 */ /* 0x002fcc00078e0006 */
[----:B------:R-:W2:Y:S01]  /*0540*/  LDG.E R4, desc[UR6][R4.64] ;  /* 0x0000000604047981 */ /* 0x000ea2000c1e1900 */
[----:B------:R-:W-:-:S05]  /*0550*/  IMAD.IADD R2, R9, 0x1, R2 ;  /* 0x0000000109027824 */ /* 0x000fca00078e0202 */
[----:B------:R-:W-:Y:S01]  /*0560*/  ISETP.GE.U32.AND P0, PT, R2, UR5, PT ;  /* 0x0000000502007c0c */ /* 0x000fe2000bf06070 */
[----:B0-2---:R-:W-:-:S05]  /*0570*/  IMAD.SHL.U32 R8, R4, 0x4, RZ ;  /* 0x0000000404087824 */ /* 0x005fca00078e00ff */
[----:B------:R-:W-:-:S04]  /*0580*/  LOP3.LUT R8, R8, 0x3fc, RZ, 0xc0, !PT ;  /* 0x000003fc08087812 */ /* 0x000fc800078ec0ff */
[----:B------:R-:W-:-:S05]  /*0590*/  IADD3 R8, PT, PT, R11, R8, RZ ;  /* 0x000000080b087210 */ /* 0x000fca0007ffe0ff */
[----:B------:R0:W-:Y:S01]  /*05a0*/  ATOMS.POPC.INC.32 RZ, [R8+URZ] ;  /* 0x0000000008ff7f8c */ /* 0x0001e2000d8000ff */
[----:B------:R-:W-:Y:S05]  /*05b0*/  @!P0 BRA `(.L_x_14) ;  /* 0xfffffffc00dc8947 */ /* 0x000fea000383ffff */
.L_x_13:
[----:B------:R-:W-:Y:S05]  /*05c0*/  BSYNC.RECONVERGENT B0 ;  /* 0x0000000000007941 */ /* 0x000fea0003800200 */
.L_x_12:
[----:B------:R-:W-:Y:S06]  /*05d0*/  BAR.SYNC.DEFER_BLOCKING 0x0 ;  /* 0x0000000000007b1d */ /* 0x000fec0000010000 */
[----:B------:R-:W-:Y:S05]  /*05e0*/  @P1 EXIT ;  /* 0x000000000000194d */ /* 0x000fea0003800000 */
[----:B0-----:R-:W0:Y:S01]  /*05f0*/  I2F.U32.RP R8, R3 ;  /* 0x0000000300087306 */ /* 0x001e220000209000 */
[----:B------:R-:W-:Y:S01]  /*0600*/  IMAD.IADD R2, R0, 0x1, R3 ;  /* 0x0000000100027824 */ /* 0x000fe200078e0203 */
[----:B------:R-:W-:Y:S01]  /*0610*/  ISETP.NE.U32.AND P2, PT, R3, RZ, PT ;  /* 0x000000ff0300720c */ /* 0x000fe20003f45070 */
[----:B------:R-:W-:Y:S03]  /*0620*/  BSSY.RECONVERGENT B0, `(.L_x_15) ;  /* 0x000002b000007945 */ /* 0x000fe60003800200 */
[C---:B------:R-:W-:Y:S02]  /*0630*/  ISETP.GE.U32.AND P0, PT, R2.reuse, 0x100, PT ;  /* 0x000001000200780c */ /* 0x040fe40003f06070 */
[----:B------:R-:W-:Y:S01]  /*0640*/  VIMNMX.U32 R7, PT, PT, R2, 0x100, !PT ;  /* 0x0000010002077848 */ /* 0x000fe20007fe0000 */
[----:B0-----:R-:W1:Y:S02]  /*0650*/  MUFU.RCP R8, R8 ;  /* 0x0000000800087308 */ /* 0x001e640000001000 */
[----:B-1----:R-:W-:-:S06]  /*0660*/  VIADD R4, R8, 0xffffffe ;  /* 0x0ffffffe08047836 */ /* 0x002fcc0000000000 */
[----:B------:R0:W1:Y:S02]  /*0670*/  F2I.FTZ.U32.TRUNC.NTZ R5, R4 ;  /* 0x0000000400057305 */ /* 0x000064000021f000 */
[----:B0-----:R-:W-:Y:S01]  /*0680*/  IMAD.MOV.U32 R4, RZ, RZ, RZ ;  /* 0x000000ffff047224 */ /* 0x001fe200078e00ff */
[----:B-1----:R-:W-:-:S05]  /*0690*/  IADD3 R6, PT, PT, RZ, -R5, RZ ;  /* 0x80000005ff067210 */ /* 0x002fca0007ffe0ff */
[----:B------:R-:W-:Y:S01]  /*06a0*/  IMAD R9, R6, R3, RZ ;  /* 0x0000000306097224 */ /* 0x000fe200078e02ff */
[----:B------:R-:W-:-:S03]  /*06b0*/  SEL R6, RZ, 0x1, P0 ;  /* 0x00000001ff067807 */ /* 0x000fc60000000000 */
[----:B------:R-:W-:Y:S01]  /*06c0*/  IMAD.HI.U32 R5, R5, R9, R4 ;  /* 0x0000000905057227 */ /* 0x000fe200078e0004 */
[----:B------:R-:W-:-:S05]  /*06d0*/  IADD3 R2, PT, PT, R7, -R2, -R6 ;  /* 0x8000000207027210 */ /* 0x000fca0007ffe806 */
[----:B------:R-:W-:-:S05]  /*06e0*/  IMAD.HI.U32 R5, R5, R2, RZ ;  /* 0x0000000205057227 */ /* 0x000fca00078e00ff */
[----:B------:R-:W-:-:S05]  /*06f0*/  IADD3 R4, PT, PT, -R5, RZ, RZ ;  /* 0x000000ff05047210 */ /* 0x000fca0007ffe1ff */
        /* <DEDUP_REMOVED lines=10> */
[----:B------:R-:W-:-:S13]  /*07a0*/  ISETP.NE.AND P0, PT, R4, 0x3, PT ;  /* 0x000000030400780c */ /* 0x000fda0003f05270 */
[----:B------:R-:W-:Y:S05]  /*07b0*/  @!P0 BRA `(.L_x_16) ;  /* 0x0000000000448947 */ /* 0x000fea0003800000 */
[----:B------:R-:W0:Y:S01]  /*07c0*/  S2UR UR5, SR_CgaCtaId ;  /* 0x00000000000579c3 */ /* 0x000e220000008800 */
[----:B------:R-:W-:Y:S01]  /*07d0*/  VIADD R2, R2, 0x1 ;  /* 0x0000000102027836 */ /* 0x000fe20000000000 */
[----:B------:R-:W-:-:S04]  /*07e0*/  UMOV UR4, 0x400 ;  /* 0x0000040000047882 */ /* 0x000fc80000000000 */
[----:B------:R-:W-:Y:S02]  /*07f0*/  LOP3.LUT R2, R2, 0x3, RZ, 0xc0, !PT ;  /* 0x0000000302027812 */ /* 0x000fe400078ec0ff */
[----:B------:R-:W1:Y:S02]  /*0800*/  LDC.64 R4, c[0x0][0x388] ;  /* 0x0000e200ff047b82 */ /* 0x000e640000000a00 */
[----:B------:R-:W-:Y:S01]  /*0810*/  IADD3 R7, PT, PT, -R2, RZ, RZ ;  /* 0x000000ff02077210 */ /* 0x000fe20007ffe1ff */
[----:B0-----:R-:W-:-:S06]  /*0820*/  ULEA UR4, UR5, UR4, 0x18 ;  /* 0x0000000405047291 */ /* 0x001fcc000f8ec0ff */
[C---:B------:R-:W-:Y:S01]  /*0830*/  LEA R6, R0.reuse, UR4, 0x2 ;  /* 0x0000000400067c11 */ /* 0x040fe2000f8e10ff */
[----:B-1----:R-:W-:-:S04]  /*0840*/  IMAD.WIDE.U32 R4, R0, 0x4, R4 ;  /* 0x0000000400047825 */ /* 0x002fc800078e0004 */
[----:B------:R-:W-:-:S07]  /*0850*/  IMAD R0, R2, R3, R0 ;  /* 0x0000000302007224 */ /* 0x000fce00078e0200 */
.L_x_17:
[----:B------:R0:W1:Y:S01]  /*0860*/  LDS R9, [R6] ;  /* 0x0000000006097984 */ /* 0x0000620000000800 */
[----:B------:R-:W-:-:S05]  /*0870*/  VIADD R7, R7, 0x1 ;  /* 0x0000000107077836 */ /* 0x000fca0000000000 */
[----:B------:R-:W-:Y:S01]  /*0880*/  ISETP.NE.AND P0, PT, R7, RZ, PT ;  /* 0x000000ff0700720c */ /* 0x000fe20003f05270 */
[C---:B0-----:R-:W-:Y:S01]  /*0890*/  IMAD R6, R3.reuse, 0x4, R6 ;  /* 0x0000000403067824 */ /* 0x041fe200078e0206 */
[----:B-1----:R0:W-:Y:S02]  /*08a0*/  REDG.E.ADD.STRONG.GPU desc[UR6][R4.64], R9 ;  /* 0x000000090400798e */ /* 0x0021e4000c12e106 */
[----:B0-----:R-:W-:-:S09]  /*08b0*/  IMAD.WIDE.U32 R4, R3, 0x4, R4 ;  /* 0x0000000403047825 */ /* 0x001fd200078e0004 */
[----:B------:R-:W-:Y:S05]  /*08c0*/  @P0 BRA `(.L_x_17) ;  /* 0xfffffffc00e40947 */ /* 0x000fea000383ffff */
.L_x_16:
[----:B------:R-:W-:Y:S05]  /*08d0*/  BSYNC.RECONVERGENT B0 ;  /* 0x0000000000007941 */ /* 0x000fea0003800200 */
.L_x_15:
[----:B------:R-:W-:Y:S05]  /*08e0*/  @!P1 EXIT ;  /* 0x000000000000994d */ /* 0x000fea0003800000 */
[----:B------:R-:W0:Y:S01]  /*08f0*/  S2UR UR5, SR_CgaCtaId ;  /* 0x00000000000579c3 */ /* 0x000e220000008800 */
[----:B------:R-:W-:Y:S01]  /*0900*/  UMOV UR4, 0x400 ;  /* 0x0000040000047882 */ /* 0x000fe20000000000 */
[C---:B------:R-:W-:Y:S01]  /*0910*/  LEA R2, R3.reuse, R0, 0x1 ;  /* 0x0000000003027211 */ /* 0x040fe200078e08ff */
[----:B------:R-:W-:Y:S02]  /*0920*/  IMAD R14, R3, 0x3, R0 ;  /* 0x00000003030e7824 */ /* 0x000fe400078e0200 */
[----:B------:R-:W-:-:S03]  /*0930*/  IMAD.IADD R15, R0, 0x1, R3 ;  /* 0x00000001000f7824 */ /* 0x000fc600078e0203 */
[----:B------:R-:W1:Y:S01]  /*0940*/  LDC.64 R4, c[0x0][0x388] ;  /* 0x0000e200ff047b82 */ /* 0x000e620000000a00 */
[----:B0-----:R-:W-:-:S06]  /*0950*/  ULEA UR4, UR5, UR4, 0x18 ;  /* 0x0000000405047291 */ /* 0x001fcc000f8ec0ff */
[----:B------:R-:W-:-:S07]  /*0960*/  LEA R16, R0, UR4, 0x2 ;  /* 0x0000000400107c11 */ /* 0x000fce000f8e10ff */
.L_x_18:
[C-C-:B------:R-:W-:Y:S01]  /*0970*/  IMAD R18, R3.reuse, 0x4, R16.reuse ;  /* 0x0000000403127824 */ /* 0x140fe200078e0210 */
[C---:B------:R-:W-:Y:S01]  /*0980*/  LEA R20, R3.reuse, R16, 0x3 ;  /* 0x0000001003147211 */ /* 0x040fe200078e18ff */
[----:B------:R-:W-:Y:S01]  /*0990*/  IMAD R22, R3, 0xc, R16 ;  /* 0x0000000c03167824 */ /* 0x000fe200078e0210 */
[----:B0-----:R0:W2:Y:S01]  /*09a0*/  LDS R17, [R16] ;  /* 0x0000000010117984 */ /* 0x0010a20000000800 */
[----:B-1----:R-:W-:-:S03]  /*09b0*/  IMAD.WIDE.U32 R6, R0, 0x4, R4 ;  /* 0x0000000400067825 */ /* 0x002fc600078e0004 */
[----:B------:R-:W1:Y:S01]  /*09c0*/  LDS R19, [R18] ;  /* 0x0000000012137984 */ /* 0x000e620000000800 */
[----:B------:R-:W-:-:S03]  /*09d0*/  IMAD.WIDE.U32 R8, R15, 0x4, R4 ;  /* 0x000000040f087825 */ /* 0x000fc600078e0004 */
[----:B------:R-:W3:Y:S01]  /*09e0*/  LDS R21, [R20] ;  /* 0x0000000014157984 */ /* 0x000ee20000000800 */
[----:B------:R-:W-:-:S03]  /*09f0*/  IMAD.WIDE.U32 R10, R2, 0x4, R4 ;  /* 0x00000004020a7825 */ /* 0x000fc600078e0004 */
[----:B------:R-:W4:Y:S01]  /*0a00*/  LDS R23, [R22] ;  /* 0x0000000016177984 */ /* 0x000f220000000800 */
[----:B------:R-:W-:Y:S01]  /*0a10*/  IADD3 R0, PT, PT, R3, R0, R3 ;  /* 0x0000000003007210 */ /* 0x000fe20007ffe003 */
[----:B------:R-:W-:-:S03]  /*0a20*/  IMAD.WIDE.U32 R12, R14, 0x4, R4 ;  /* 0x000000040e0c7825 */ /* 0x000fc600078e0004 */
[----:B------:R-:W-:-:S04]  /*0a30*/  IADD3 R0, PT, PT, R3, R0, R3 ;  /* 0x0000000003007210 */ /* 0x000fc80007ffe003 */
[----:B------:R-:W-:Y:S01]  /*0a40*/  ISETP.GE.U32.AND P0, PT, R0, 0x100, PT ;  /* 0x000001000000780c */ /* 0x000fe20003f06070 */
[C---:B------:R-:W-:Y:S01]  /*0a50*/  IMAD R2, R3.reuse, 0x4, R2 ;  /* 0x0000000403027824 */ /* 0x040fe200078e0202 */
[C---:B------:R-:W-:Y:S01]  /*0a60*/  LEA R15, R3.reuse, R15, 0x2 ;  /* 0x0000000f030f7211 */ /* 0x040fe200078e10ff */
[C---:B------:R-:W-:Y:S02]  /*0a70*/  IMAD R14, R3.reuse, 0x4, R14 ;  /* 0x00000004030e7824 */ /* 0x040fe400078e020e */
[----:B0-----:R-:W-:Y:S01]  /*0a80*/  IMAD R16, R3, 0x10, R16 ;  /* 0x0000001003107824 */ /* 0x001fe200078e0210 */
[----:B--2---:R0:W-:Y:S04]  /*0a90*/  REDG.E.ADD.STRONG.GPU desc[UR6][R6.64], R17 ;  /* 0x000000110600798e */ /* 0x0041e8000c12e106 */
[----:B-1----:R0:W-:Y:S04]  /*0aa0*/  REDG.E.ADD.STRONG.GPU desc[UR6][R8.64], R19 ;  /* 0x000000130800798e */ /* 0x0021e8000c12e106 */
[----:B---3--:R0:W-:Y:S04]  /*0ab0*/  REDG.E.ADD.STRONG.GPU desc[UR6][R10.64], R21 ;  /* 0x000000150a00798e */ /* 0x0081e8000c12e106 */
[----:B----4-:R0:W-:Y:S01]  /*0ac0*/  REDG.E.ADD.STRONG.GPU desc[UR6][R12.64], R23 ;  /* 0x000000170c00798e */ /* 0x0101e2000c12e106 */
[----:B------:R-:W-:Y:S05]  /*0ad0*/  @!P0 BRA `(.L_x_18) ;  /* 0xfffffffc00a48947 */ /* 0x000fea000383ffff */
[----:B------:R-:W-:Y:S05]  /*0ae0*/  EXIT ;  /* 0x000000000000794d */ /* 0x000fea0003800000 */
.L_x_19:
        /* <DEDUP_REMOVED lines=9> */
.L_x_27:


//--------------------- .text._Z13reduce_kernelPKjPjj --------------------------
	.section	.text._Z13reduce_kernelPKjPjj,"ax",@progbits
	.align	128
        .global         _Z13reduce_kernelPKjPjj
        .type           _Z13reduce_kernelPKjPjj,@function
        .size           _Z13reduce_kernelPKjPjj,(.L_x_28 - _Z13reduce_kernelPKjPjj)
        .other          _Z13reduce_kernelPKjPjj,@"STO_CUDA_ENTRY STV_DEFAULT"
_Z13reduce_kernelPKjPjj:
.text._Z13reduce_kernelPKjPjj:
[----:B------:R-:W-:Y:S01]  /*0000*/  LDC R1, c[0x0][0x37c] ;  /* 0x0000df00ff017b82 */ /* 0x000fe20000000800 */
[----:B------:R-:W0:Y:S01]  /*0010*/  S2R R11, SR_CTAID.X ;  /* 0x00000000000b7919 */ /* 0x000e220000002500 */
[----:B------:R-:W1:Y:S01]  /*0020*/  LDCU UR4, c[0x0][0x360] ;  /* 0x00006c00ff0477ac */ /* 0x000e620008000800 */
[----:B------:R-:W2:Y:S01]  /*0030*/  S2R R9, SR_TID.X ;  /* 0x0000000000097919 */ /* 0x000ea20000002100 */
[----:B------:R-:W3:Y:S01]  /*0040*/  LDCU UR5, c[0x0][0x390] ;  /* 0x00007200ff0577ac */ /* 0x000ee20008000800 */
[----:B------:R-:W4:Y:S01]  /*0050*/  LDCU.64 UR6, c[0x0][0x358] ;  /* 0x00006b00ff0677ac */ /* 0x000f220008000a00 */
[----:B-1----:R-:W-:Y:S02]  /*0060*/  IMAD.U32 R6, RZ, RZ, UR4 ;  /* 0x00000004ff067e24 */ /* 0x002fe4000f8e00ff */
[----:B0-----:R-:W-:-:S04]  /*0070*/  IMAD R0, R11, UR4, RZ ;  /* 0x000000040b007c24 */ /* 0x001fc8000f8e02ff */
[----:B--2---:R-:W-:Y:S02]  /*0080*/  IMAD R7, R0, 0x2, R9 ;  /* 0x0000000200077824 */ /* 0x004fe400078e0209 */
[----:B------:R-:W-:-:S03]  /*0090*/  IMAD.MOV.U32 R0, RZ, RZ, RZ ;  /* 0x000000ffff007224 */ /* 0x000fc600078e00ff */
[C---:B------:R-:W-:Y:S02]  /*00a0*/  IADD3 R13, PT, PT, R7.reuse, R6, RZ ;  /* 0x00000006070d7210 */ /* 0x040fe40007ffe0ff */
[----:B---3--:R-:W-:Y:S02]  /*00b0*/  ISETP.GE.U32.AND P0, PT, R7, UR5, PT ;  /* 0x0000000507007c0c */ /* 0x008fe4000bf06070 */
[----:B------:R-:W-:-:S11]  /*00c0*/  ISETP.GE.U32.AND P1, PT, R13, UR5, PT ;  /* 0x000000050d007c0c */ /* 0x000fd6000bf26070 */
[----:B------:R-:W0:Y:S08]  /*00d0*/  @!P0 LDC.64 R2, c[0x0][0x380] ;  /* 0x0000e000ff028b82 */ /* 0x000e300000000a00 */
[----:B------:R-:W1:Y:S01]  /*00e0*/  @!P1 LDC.64 R4, c[0x0][0x380] ;  /* 0x0000e000ff049b82 */ /* 0x000e620000000a00 */
[----:B0-----:R-:W-:-:S05]  /*00f0*/  @!P0 IMAD.WIDE.U32 R2, R7, 0x4, R2 ;  /* 0x0000000407028825 */ /* 0x001fca00078e0002 */
[----:B----4-:R-:W2:Y:S01]  /*0100*/  @!P0 LDG.E R0, desc[UR6][R2.64] ;  /* 0x0000000602008981 */ /* 0x010ea2000c1e1900 */
[----:B-1----:R-:W-:-:S06]  /*0110*/  @!P1 IMAD.WIDE.U32 R4, R13, 0x4, R4 ;  /* 0x000000040d049825 */ /* 0x002fcc00078e0004 */
[----:B------:R-:W2:Y:S01]  /*0120*/  @!P1 LDG.E R5, desc[UR6][R4.64] ;  /* 0x0000000604059981 */ /* 0x000ea2000c1e1900 */
[----:B------:R-:W0:Y:S01]  /*0130*/  S2UR UR5, SR_CgaCtaId ;  /* 0x00000000000579c3 */ /* 0x000e220000008800 */
[----:B------:R-:W-:Y:S01]  /*0140*/  UMOV UR4, 0x400 ;  /* 0x0000040000047882 */ /* 0x000fe20000000000 */
[----:B------:R-:W-:Y:S01]  /*0150*/  ISETP.GE.U32.AND P0, PT, R6, 0x2, PT ;  /* 0x000000020600780c */ /* 0x000fe20003f06070 */
[----:B0-----:R-:W-:-:S06]  /*0160*/  ULEA UR4, UR5, UR4, 0x18 ;  /* 0x0000000405047291 */ /* 0x001fcc000f8ec0ff */
[C---:B------:R-:W-:Y:S01]  /*0170*/  LEA R7, R9.reuse, UR4, 0x2 ;  /* 0x0000000409077c11 */ /* 0x040fe2000f8e10ff */
[----:B--2---:R-:W-:Y:S01]  /*0180*/  @!P1 IMAD.IADD R0, R0, 0x1, R5 ;  /* 0x0000000100009824 */ /* 0x004fe200078e0205 */
[----:B------:R-:W-:-:S04]  /*0190*/  ISETP.NE.AND P1, PT, R9, RZ, PT ;  /* 0x000000ff0900720c */ /* 0x000fc80003f25270 */
[----:B------:R0:W-:Y:S01]  /*01a0*/  STS [R7], R0 ;  /* 0x0000000007007388 */ /* 0x0001e20000000800 */
[----:B------:R-:W-:Y:S06]  /*01b0*/  BAR.SYNC.DEFER_BLOCKING 0x0 ;  /* 0x0000000000007b1d */ /* 0x000fec0000010000 */
[----:B------:R-:W-:Y:S05]  /*01c0*/  @!P0 BRA `(.L_x_20) ;  /* 0x00000000002c8947 */ /* 0x000fea0003800000 */
.L_x_21:
[----:B------:R-:W-:-:S04]  /*01d0*/  SHF.R.U32.HI R4, RZ, 0x1, R6 ;  /* 0x00000001ff047819 */ /* 0x000fc80000011606 */
[----:B------:R-:W-:-:S13]  /*01e0*/  ISETP.GE.U32.AND P0, PT, R9, R4, PT ;  /* 0x000000040900720c */ /* 0x000fda0003f06070 */
[----:B0-----:R-:W-:Y:S01]  /*01f0*/  @!P0 LEA R0, R4, R7, 0x2 ;  /* 0x0000000704008211 */ /* 0x001fe200078e10ff */
[----:B------:R-:W-:Y:S05]  /*0200*/  @!P0 LDS R3, [R7] ;  /* 0x0000000007038984 */ /* 0x000fea0000000800 */
[----:B------:R-:W0:Y:S02]  /*0210*/  @!P0 LDS R0, [R0] ;  /* 0x0000000000008984 */ /* 0x000e240000000800 */
[----:B0-----:R-:W-:-:S05]  /*0220*/  @!P0 IMAD.IADD R2, R0, 0x1, R3 ;  /* 0x0000000100028824 */ /* 0x001fca00078e0203 */
[----:B------:R1:W-:Y:S01]  /*0230*/  @!P0 STS [R7], R2 ;  /* 0x0000000207008388 */ /* 0x0003e20000000800 */
[----:B------:R-:W-:Y:S01]  /*0240*/  BAR.SYNC.DEFER_BLOCKING 0x0 ;  /* 0x0000000000007b1d */ /* 0x000fe20000010000 */
[----:B------:R-:W-:Y:S02]  /*0250*/  ISETP.GT.U32.AND P0, PT, R6, 0x3, PT ;  /* 0x000000030600780c */ /* 0x000fe40003f04070 */
[----:B------:R-:W-:-:S11]  /*0260*/  MOV R6, R4 ;  /* 0x0000000400067202 */ /* 0x000fd60000000f00 */
[----:B-1----:R-:W-:Y:S05]  /*0270*/  @P0 BRA `(.L_x_21) ;  /* 0xfffffffc00d40947 */ /* 0x002fea000383ffff */
.L_x_20:
[----:B------:R-:W-:Y:S05]  /*0280*/  @P1 EXIT ;  /* 0x000000000000194d */ /* 0x000fea0003800000 */
[----:B------:R-:W1:Y:S01]  /*0290*/  S2UR UR5, SR_CgaCtaId ;  /* 0x00000000000579c3 */ /* 0x000e620000008800 */
[----:B------:R-:W-:-:S07]  /*02a0*/  UMOV UR4, 0x400 ;  /* 0x0000040000047882 */ /* 0x000fce0000000000 */
[----:B------:R-:W2:Y:S01]  /*02b0*/  LDC.64 R2, c[0x0][0x388] ;  /* 0x0000e200ff027b82 */ /* 0x000ea20000000a00 */
[----:B-1----:R-:W-:Y:S01]  /*02c0*/  ULEA UR4, UR5, UR4, 0x18 ;  /* 0x0000000405047291 */ /* 0x002fe2000f8ec0ff */
[----:B--2---:R-:W-:-:S08]  /*02d0*/  IMAD.WIDE.U32 R2, R11, 0x4, R2 ;  /* 0x000000040b027825 */ /* 0x004fd000078e0002 */
[----:B------:R-:W1:Y:S04]  /*02e0*/  LDS R5, [UR4] ;  /* 0x00000004ff057984 */ /* 0x000e680008000800 */
[----:B-1----:R-:W-:Y:S01]  /*02f0*/  STG.E desc[UR6][R2.64], R5 ;  /* 0x0000000502007986 */ /* 0x002fe2000c101906 */
[----:B------:R-:W-:Y:S05]  /*0300*/  EXIT ;  /* 0x000000000000794d */ /* 0x000fea0003800000 */
.L_x_22:
        /* <DEDUP_REMOVED lines=15> */
.L_x_28:


//--------------------- .nv.shared._Z17add_block_offsetsPjPKji --------------------------
	.section	.nv.shared._Z17add_block_offsetsPjPKji,"aw",@nobits
	.sectionflags	@""
	.align	16
	.zero		1024


//--------------------- .nv.shared.reserved.0     --------------------------
	.section	.nv.shared.reserved.0,"aw",@nobits
	.weak		__nv_reservedSMEM_offset_0_alias
	.size		__nv_reservedSMEM_offset_0_alias, 0, 64
	.other		__nv_reservedSMEM_offset_0_alias,@"STO_CUDA_RESERVED_SHARED STV_DEFAULT"
__nv_reservedSMEM_offset_0_alias:
	.zero		0
	.zero		64


//--------------------- .nv.shared._Z19blelloch_scan_blockPjS_i --------------------------
	.section	.nv.shared._Z19blelloch_scan_blockPjS_i,"aw",@nobits
	.sectionflags	@""
	.align	16
	.zero		1024


//--------------------- .nv.shared._Z14scatter_kernelPKjS0_S0_Pjjj --------------------------
	.section	.nv.shared._Z14scatter_kernelPKjS0_S0_Pjjj,"aw",@nobits
	.sectionflags	@""
	.align	16
	.zero		1024


//--------------------- .nv.shared._Z16predicate_kernelPKjPjjj --------------------------
	.section	.nv.shared._Z16predicate_kernelPKjPjjj,"aw",@nobits
	.sectionflags	@""
	.align	16
	.zero		1024


//--------------------- .nv.shared._Z16histogram_kernelPKjPjj --------------------------
	.section	.nv.shared._Z16histogram_kernelPKjPjj,"aw",@nobits
	.sectionflags	@""
	.align	16
.nv.shared._Z16histogram_kernelPKjPjj:
	.zero		2048


//--------------------- .nv.shared._Z13reduce_kernelPKjPjj --------------------------
	.section	.nv.shared._Z13reduce_kernelPKjPjj,"aw",@nobits
	.sectionflags	@""
	.align	16
	.zero		1024


//--------------------- .nv.constant0._Z17add_block_offsetsPjPKji --------------------------
	.section	.nv.constant0._Z17add_block_offsetsPjPKji,"a",@progbits
	.sectionflags	@""
	.align	4
.nv.constant0._Z17add_block_offsetsPjPKji:
	.zero		916


//--------------------- .nv.constant0._Z19blelloch_scan_blockPjS_i --------------------------
	.section	.nv.constant0._Z19blelloch_scan_blockPjS_i,"a",@progbits
	.sectionflags	@""
	.align	4
.nv.constant0._Z19blelloch_scan_blockPjS_i:
	.zero		916


//--------------------- .nv.constant0._Z14scatter_kernelPKjS0_S0_Pjjj --------------------------
	.section	.nv.constant0._Z14scatter_kernelPKjS0_S0_Pjjj,"a",@progbits
	.sectionflags	@""
	.align	4
.nv.constant0._Z14scatter_kernelPKjS0_S0_Pjjj:
	.zero		936


//--------------------- .nv.constant0._Z16predicate_kernelPKjPjjj --------------------------
	.section	.nv.constant0._Z16predicate_kernelPKjPjjj,"a",@progbits
	.sectionflags	@""
	.align	4
.nv.constant0._Z16predicate_kernelPKjPjjj:
	.zero		920


//--------------------- .nv.constant0._Z16histogram_kernelPKjPjj --------------------------
	.section	.nv.constant0._Z16histogram_kernelPKjPjj,"a",@progbits
	.sectionflags	@""
	.align	4
.nv.constant0._Z16histogram_kernelPKjPjj:
	.zero		916


//--------------------- .nv.constant0._Z13reduce_kernelPKjPjj --------------------------
	.section	.nv.constant0._Z13reduce_kernelPKjPjj,"a",@progbits
	.sectionflags	@""
	.align	4
.nv.constant0._Z13reduce_kernelPKjPjj:
	.zero		916


//--------------------- SYMBOLS --------------------------

	.type		.nv.reservedSmem.offset0,@object
	.size		.nv.reservedSmem.offset0,0x4
	.type		.nv.reservedSmem.cap,@object
	.size		.nv.reservedSmem.cap,0x4
